	.target	sm_100a

	.elftype	@"ET_EXEC"


//--------------------- .note.nv.tkinfo           --------------------------
	.section	.note.nv.tkinfo,"",@"SHT_NOTE"
	.sectionflags	@"SHF_NOTE_NV_TKINFO"
	.tkinfo
        /*0018*/ 	.word	0x00000002
        /*0030*/ 	.string	""
        /*0030*/ 	.string	"ptxas"
        /*0030*/ 	.string	"Cuda compilation tools, release 13.0, V13.0.88"
        /*0030*/ 	.string	"Build cuda_13.0.r13.0/compiler.36424714_0"
        /*0030*/ 	.string	"-arch sm_100a -m 64 "



//--------------------- .note.nv.cuinfo           --------------------------
	.section	.note.nv.cuinfo,"",@"SHT_NOTE"
	.sectionflags	@"SHF_NOTE_NV_CUINFO"
        /*0018*/ 	.short	0x0002
        /*001a*/ 	.short	0x0064
        /*001c*/ 	.short	0x0082
	.zero		2


//--------------------- .nv.info                  --------------------------
	.section	.nv.info,"",@"SHT_CUDA_INFO"
	.align	4


	//----- nvinfo : EIATTR_REGCOUNT
	.align		4
        /*0000*/ 	.byte	0x04, 0x2f
        /*0002*/ 	.short	(.L_19 - .L_18)
	.align		4
.L_18:
        /*0004*/ 	.word	index@(_ZN7cutlass13device_kernelINS_4conv6kernel13ConvUniversalINS1_16ConvProblemShapeILNS1_8OperatorE0ELi3EEENS1_10collective14CollectiveConvINS1_47MainloopSm100TmaUmmaWarpSpecializedImplicitGemmILS5_0ELi12ELi3ELi1ELi2EN4cute5tupleIJNSA_1CILi1EEESD_SD_EEEEENSB_IJNSC_ILi128EEESG_NSB_IJNSC_ILi64EEEEEEEEENS_12float_e4m3_tESK_NSA_8TiledMMAINSA_8MMA_AtomIJNSA_10MMA_TraitsINSA_19SM100_MMA_F8F6F4_SSEJSK_SK_fSG_SG_NSA_17integral_constantINSA_4UMMA5MajorELSR_0EEESS_NSP_INSQ_7ScaleInELST_0EEESU_EEEEEENSA_6LayoutISE_NSB_IJNSC_ILi0EEESY_SY_EEEEENSB_IJNSA_10UnderscoreES11_S11_EEEEENS7_6detail27Sm100ImplicitGemmTileTraitsINSA_20SM90_TMA_LOAD_IM2COLENSA_14ComposedLayoutINSA_7SwizzleILi2ELi4ELi3EEENSA_18smem_ptr_flag_bitsILi8EEENSX_INSB_IJNSC_ILi8EEESH_EEENSB_IJSH_SD_EEEEEEEvEENS15_INSA_13SM90_TMA_LOADES1G_vEEEENS_8epilogue10collective18CollectiveEpilogueINS1L_23Sm100TmaWarpSpecializedILi2ELi2ELi64ELb0ELb0EEEJSJ_NSB_IJNSX_ISG_SD_EENSX_ISH_SD_EEEEESK_NSB_IJNSB_IJllllEEESD_SY_EEESK_S1U_NS1L_6fusion15FusionCallbacksIS1P_NS1V_17LinearCombinationISK_fSK_fLNS_15FloatRoundStyleE2EEESJ_S1S_JEEENSA_5SM1004TMEM4LOAD26SM100_TMEM_LOAD_32dp32b64xES16_S1G_NSA_39AutoVectorizingCopyWithAssumedAlignmentILi128EEENSA_21SM90_TMA_STORE_IM2COLES1G_S26_S26_EEEvvEEEEvNT_6ParamsE)
        /*0008*/ 	.word	0x000000d3


	//----- nvinfo : EIATTR_FRAME_SIZE
	.align		4
.L_19:
        /*000c*/ 	.byte	0x04, 0x11
        /*000e*/ 	.short	(.L_21 - .L_20)
	.align		4
.L_20:
        /*0010*/ 	.word	index@($__internal_2_$__cuda_sm10x_tcgen05_guardrail_trap_unallocated_columns_being_dealloced)
        /*0014*/ 	.word	0x00000008


	//----- nvinfo : EIATTR_FRAME_SIZE
	.align		4
.L_21:
        /*0018*/ 	.byte	0x04, 0x11
        /*001a*/ 	.short	(.L_23 - .L_22)
	.align		4
.L_22:
        /*001c*/ 	.word	index@($__internal_1_$__cuda_sm10x_tcgen05_guardrail_trap_phase_invalid_during_alloc)
        /*0020*/ 	.word	0x00000008


	//----- nvinfo : EIATTR_FRAME_SIZE
	.align		4
.L_23:
        /*0024*/ 	.byte	0x04, 0x11
        /*0026*/ 	.short	(.L_25 - .L_24)
	.align		4
.L_24:
        /*0028*/ 	.word	index@($__internal_0_$__cuda_sm10x_tcgen05_guardrail_trap_col_being_dealloced_not_returned_by_alloc)
        /*002c*/ 	.word	0x00000008


	//----- nvinfo : EIATTR_FRAME_SIZE
	.align		4
.L_25:
        /*0030*/ 	.byte	0x04, 0x11
        /*0032*/ 	.short	(.L_27 - .L_26)
	.align		4
.L_26:
        /*0034*/ 	.word	index@(_ZN7cutlass13device_kernelINS_4conv6kernel13ConvUniversalINS1_16ConvProblemShapeILNS1_8OperatorE0ELi3EEENS1_10collective14CollectiveConvINS1_47MainloopSm100TmaUmmaWarpSpecializedImplicitGemmILS5_0ELi12ELi3ELi1ELi2EN4cute5tupleIJNSA_1CILi1EEESD_SD_EEEEENSB_IJNSC_ILi128EEESG_NSB_IJNSC_ILi64EEEEEEEEENS_12float_e4m3_tESK_NSA_8TiledMMAINSA_8MMA_AtomIJNSA_10MMA_TraitsINSA_19SM100_MMA_F8F6F4_SSEJSK_SK_fSG_SG_NSA_17integral_constantINSA_4UMMA5MajorELSR_0EEESS_NSP_INSQ_7ScaleInELST_0EEESU_EEEEEENSA_6LayoutISE_NSB_IJNSC_ILi0EEESY_SY_EEEEENSB_IJNSA_10UnderscoreES11_S11_EEEEENS7_6detail27Sm100ImplicitGemmTileTraitsINSA_20SM90_TMA_LOAD_IM2COLENSA_14ComposedLayoutINSA_7SwizzleILi2ELi4ELi3EEENSA_18smem_ptr_flag_bitsILi8EEENSX_INSB_IJNSC_ILi8EEESH_EEENSB_IJSH_SD_EEEEEEEvEENS15_INSA_13SM90_TMA_LOADES1G_vEEEENS_8epilogue10collective18CollectiveEpilogueINS1L_23Sm100TmaWarpSpecializedILi2ELi2ELi64ELb0ELb0EEEJSJ_NSB_IJNSX_ISG_SD_EENSX_ISH_SD_EEEEESK_NSB_IJNSB_IJllllEEESD_SY_EEESK_S1U_NS1L_6fusion15FusionCallbacksIS1P_NS1V_17LinearCombinationISK_fSK_fLNS_15FloatRoundStyleE2EEESJ_S1S_JEEENSA_5SM1004TMEM4LOAD26SM100_TMEM_LOAD_32dp32b64xES16_S1G_NSA_39AutoVectorizingCopyWithAssumedAlignmentILi128EEENSA_21SM90_TMA_STORE_IM2COLES1G_S26_S26_EEEvvEEEEvNT_6ParamsE)
        /*0038*/ 	.word	0x00000008


	//----- nvinfo : EIATTR_MIN_STACK_SIZE
	.align		4
.L_27:
        /*003c*/ 	.byte	0x04, 0x12
        /*003e*/ 	.short	(.L_29 - .L_28)
	.align		4
.L_28:
        /*0040*/ 	.word	index@(_ZN7cutlass13device_kernelINS_4conv6kernel13ConvUniversalINS1_16ConvProblemShapeILNS1_8OperatorE0ELi3EEENS1_10collective14CollectiveConvINS1_47MainloopSm100TmaUmmaWarpSpecializedImplicitGemmILS5_0ELi12ELi3ELi1ELi2EN4cute5tupleIJNSA_1CILi1EEESD_SD_EEEEENSB_IJNSC_ILi128EEESG_NSB_IJNSC_ILi64EEEEEEEEENS_12float_e4m3_tESK_NSA_8TiledMMAINSA_8MMA_AtomIJNSA_10MMA_TraitsINSA_19SM100_MMA_F8F6F4_SSEJSK_SK_fSG_SG_NSA_17integral_constantINSA_4UMMA5MajorELSR_0EEESS_NSP_INSQ_7ScaleInELST_0EEESU_EEEEEENSA_6LayoutISE_NSB_IJNSC_ILi0EEESY_SY_EEEEENSB_IJNSA_10UnderscoreES11_S11_EEEEENS7_6detail27Sm100ImplicitGemmTileTraitsINSA_20SM90_TMA_LOAD_IM2COLENSA_14ComposedLayoutINSA_7SwizzleILi2ELi4ELi3EEENSA_18smem_ptr_flag_bitsILi8EEENSX_INSB_IJNSC_ILi8EEESH_EEENSB_IJSH_SD_EEEEEEEvEENS15_INSA_13SM90_TMA_LOADES1G_vEEEENS_8epilogue10collective18CollectiveEpilogueINS1L_23Sm100TmaWarpSpecializedILi2ELi2ELi64ELb0ELb0EEEJSJ_NSB_IJNSX_ISG_SD_EENSX_ISH_SD_EEEEESK_NSB_IJNSB_IJllllEEESD_SY_EEESK_S1U_NS1L_6fusion15FusionCallbacksIS1P_NS1V_17LinearCombinationISK_fSK_fLNS_15FloatRoundStyleE2EEESJ_S1S_JEEENSA_5SM1004TMEM4LOAD26SM100_TMEM_LOAD_32dp32b64xES16_S1G_NSA_39AutoVectorizingCopyWithAssumedAlignmentILi128EEENSA_21SM90_TMA_STORE_IM2COLES1G_S26_S26_EEEvvEEEEvNT_6ParamsE)
        /*0044*/ 	.word	0x00000008
.L_29:


//--------------------- .nv.compat                --------------------------
	.section	.nv.compat,"",@"SHT_CUDA_COMPAT_INFO"
	.align	4
        /*0000*/ 	.byte	0x02, 0x09, 0x01, 0x00, 0x02, 0x02, 0x02, 0x00, 0x02, 0x05, 0x05, 0x00, 0x03, 0x07, 0x01, 0x01
        /*0010*/ 	.byte	0x02, 0x03, 0x01, 0x00, 0x02, 0x06, 0x01, 0x00, 0x04, 0x0b, 0x08, 0x00, 0x09, 0x00, 0x00, 0x00
        /*0020*/ 	.byte	0x00, 0x00, 0x00, 0x00


//--------------------- .nv.info._ZN7cutlass13device_kernelINS_4conv6kernel13ConvUniversalINS1_16ConvProblemShapeILNS1_8OperatorE0ELi3EEENS1_10collective14CollectiveConvINS1_47MainloopSm100TmaUmmaWarpSpecializedImplicitGemmILS5_0ELi12ELi3ELi1ELi2EN4cute5tupleIJNSA_1CILi1EEESD_SD_EEEEENSB_IJNSC_ILi128EEESG_NSB_IJNSC_ILi64EEEEEEEEENS_12float_e4m3_tESK_NSA_8TiledMMAINSA_8MMA_AtomIJNSA_10MMA_TraitsINSA_19SM100_MMA_F8F6F4_SSEJSK_SK_fSG_SG_NSA_17integral_constantINSA_4UMMA5MajorELSR_0EEESS_NSP_INSQ_7ScaleInELST_0EEESU_EEEEEENSA_6LayoutISE_NSB_IJNSC_ILi0EEESY_SY_EEEEENSB_IJNSA_10UnderscoreES11_S11_EEEEENS7_6detail27Sm100ImplicitGemmTileTraitsINSA_20SM90_TMA_LOAD_IM2COLENSA_14ComposedLayoutINSA_7SwizzleILi2ELi4ELi3EEENSA_18smem_ptr_flag_bitsILi8EEENSX_INSB_IJNSC_ILi8EEESH_EEENSB_IJSH_SD_EEEEEEEvEENS15_INSA_13SM90_TMA_LOADES1G_vEEEENS_8epilogue10collective18CollectiveEpilogueINS1L_23Sm100TmaWarpSpecializedILi2ELi2ELi64ELb0ELb0EEEJSJ_NSB_IJNSX_ISG_SD_EENSX_ISH_SD_EEEEESK_NSB_IJNSB_IJllllEEESD_SY_EEESK_S1U_NS1L_6fusion15FusionCallbacksIS1P_NS1V_17LinearCombinationISK_fSK_fLNS_15FloatRoundStyleE2EEESJ_S1S_JEEENSA_5SM1004TMEM4LOAD26SM100_TMEM_LOAD_32dp32b64xES16_S1G_NSA_39AutoVectorizingCopyWithAssumedAlignmentILi128EEENSA_21SM90_TMA_STORE_IM2COLES1G_S26_S26_EEEvvEEEEvNT_6ParamsE --------------------------
	.section	.nv.info._ZN7cutlass13device_kernelINS_4conv6kernel13ConvUniversalINS1_16ConvProblemShapeILNS1_8OperatorE0ELi3EEENS1_10collective14CollectiveConvINS1_47MainloopSm100TmaUmmaWarpSpecializedImplicitGemmILS5_0ELi12ELi3ELi1ELi2EN4cute5tupleIJNSA_1CILi1EEESD_SD_EEEEENSB_IJNSC_ILi128EEESG_NSB_IJNSC_ILi64EEEEEEEEENS_12float_e4m3_tESK_NSA_8TiledMMAINSA_8MMA_AtomIJNSA_10MMA_TraitsINSA_19SM100_MMA_F8F6F4_SSEJSK_SK_fSG_SG_NSA_17integral_constantINSA_4UMMA5MajorELSR_0EEESS_NSP_INSQ_7ScaleInELST_0EEESU_EEEEEENSA_6LayoutISE_NSB_IJNSC_ILi0EEESY_SY_EEEEENSB_IJNSA_10UnderscoreES11_S11_EEEEENS7_6detail27Sm100ImplicitGemmTileTraitsINSA_20SM90_TMA_LOAD_IM2COLENSA_14ComposedLayoutINSA_7SwizzleILi2ELi4ELi3EEENSA_18smem_ptr_flag_bitsILi8EEENSX_INSB_IJNSC_ILi8EEESH_EEENSB_IJSH_SD_EEEEEEEvEENS15_INSA_13SM90_TMA_LOADES1G_vEEEENS_8epilogue10collective18CollectiveEpilogueINS1L_23Sm100TmaWarpSpecializedILi2ELi2ELi64ELb0ELb0EEEJSJ_NSB_IJNSX_ISG_SD_EENSX_ISH_SD_EEEEESK_NSB_IJNSB_IJllllEEESD_SY_EEESK_S1U_NS1L_6fusion15FusionCallbacksIS1P_NS1V_17LinearCombinationISK_fSK_fLNS_15FloatRoundStyleE2EEESJ_S1S_JEEENSA_5SM1004TMEM4LOAD26SM100_TMEM_LOAD_32dp32b64xES16_S1G_NSA_39AutoVectorizingCopyWithAssumedAlignmentILi128EEENSA_21SM90_TMA_STORE_IM2COLES1G_S26_S26_EEEvvEEEEvNT_6ParamsE,"",@"SHT_CUDA_INFO"
	.sectionflags	@""
	.align	4


	//----- nvinfo : EIATTR_CUDA_API_VERSION
	.align		4
        /*0000*/ 	.byte	0x04, 0x37
        /*0002*/ 	.short	(.L_31 - .L_30)
.L_30:
        /*0004*/ 	.word	0x00000082


	//----- nvinfo : EIATTR_KPARAM_INFO
	.align		4
.L_31:
        /*0008*/ 	.byte	0x04, 0x17
        /*000a*/ 	.short	(.L_33 - .L_32)
.L_32:
        /*000c*/ 	.word	0x00000000
        /*0010*/ 	.short	0x0000
        /*0012*/ 	.short	0x0000
        /*0014*/ 	.byte	0x00, 0xf0, 0x01, 0x24


	//----- nvinfo : EIATTR_AT_ENTRY_FRAGMENTS
	.align		4
.L_33:
        /*0018*/ 	.byte	0x04, 0x4f
        /*001a*/ 	.short	(.L_35 - .L_34)


	//   ....[0]....
.L_34:
        /*001c*/ 	.word	0x00000006


	//----- nvinfo : EIATTR_RESERVED_SMEM_USED
	.align		4
.L_35:
        /*0020*/ 	.byte	0x01, 0x41
	.zero		2


	//----- nvinfo : EIATTR_SPARSE_MMA_MASK
	.align		4
        /*0024*/ 	.byte	0x03, 0x50
        /*0026*/ 	.short	0x0000


	//----- nvinfo : EIATTR_TCGEN05_1CTA_USED
	.align		4
        /*0028*/ 	.byte	0x01, 0x51
	.zero		2


	//----- nvinfo : EIATTR_MAXREG_COUNT
	.align		4
        /*002c*/ 	.byte	0x03, 0x1b
        /*002e*/ 	.short	0x00ff


	//----- nvinfo : EIATTR_NUM_BARRIERS
	.align		4
        /*0030*/ 	.byte	0x02, 0x4c
        /*0032*/ 	.byte	0x07
	.zero		1


	//----- nvinfo : EIATTR_EXTERNS
	.align		4
        /*0034*/ 	.byte	0x04, 0x0f
        /*0036*/ 	.short	(.L_37 - .L_36)


	//   ....[0]....
	.align		4
.L_36:
        /*0038*/ 	.word	index@(__assertfail)


	//----- nvinfo : EIATTR_MERCURY_ISA_VERSION
	.align		4
.L_37:
        /*003c*/ 	.byte	0x03, 0x5f
        /*003e*/ 	.short	0x0101


	//----- nvinfo : EIATTR_INT_WARP_WIDE_INSTR_OFFSETS
	.align		4
        /*0040*/ 	.byte	0x04, 0x31
        /*0042*/ 	.short	(.L_39 - .L_38)


	//   ....[0]....
.L_38:
        /*0044*/ 	.word	0x00004070


	//   ....[1]....
        /*0048*/ 	.word	0x00004090


	//   ....[2]....
        /*004c*/ 	.word	0x000040c0


	//   ....[3]....
        /*0050*/ 	.word	0x00004e10


	//   ....[4]....
        /*0054*/ 	.word	0x00004ea0


	//   ....[5]....
        /*0058*/ 	.word	0x00004fa0


	//   ....[6]....
        /*005c*/ 	.word	0x000050a0


	//----- nvinfo : EIATTR_COOP_GROUP_MASK_REGIDS
	.align		4
.L_39:
        /*0060*/ 	.byte	0x04, 0x29
        /*0062*/ 	.short	(.L_41 - .L_40)


	//   ....[0]....
.L_40:
        /*0064*/ 	.word	0xffffffff


	//   ....[1]....
        /*0068*/ 	.word	0xffffffff


	//   ....[2]....
        /*006c*/ 	.word	0xffffffff


	//   ....[3]....
        /*0070*/ 	.word	0xffffffff


	//   ....[4]....
        /*0074*/ 	.word	0xffffffff


	//   ....[5]....
        /*0078*/ 	.word	0xffffffff


	//   ....[6]....
        /*007c*/ 	.word	0xffffffff


	//   ....[7]....
        /*0080*/ 	.word	0xffffffff


	//   ....[8]....
        /*0084*/ 	.word	0xffffffff


	//   ....[9]....
        /*0088*/ 	.word	0xffffffff


	//   ....[10]....
        /*008c*/ 	.word	0xffffffff


	//   ....[11]....
        /*0090*/ 	.word	0xffffffff


	//----- nvinfo : EIATTR_COOP_GROUP_INSTR_OFFSETS
	.align		4
.L_41:
        /*0094*/ 	.byte	0x04, 0x28
        /*0096*/ 	.short	(.L_43 - .L_42)


	//   ....[0]....
.L_42:
        /*0098*/ 	.word	0x00000090


	//   ....[1]....
        /*009c*/ 	.word	0x00000500


	//   ....[2]....
        /*00a0*/ 	.word	0x000007a0


	//   ....[3]....
        /*00a4*/ 	.word	0x00000900


	//   ....[4]....
        /*00a8*/ 	.word	0x00000a00


	//   ....[5]....
        /*00ac*/ 	.word	0x00000b50


	//   ....[6]....
        /*00b0*/ 	.word	0x00002350


	//   ....[7]....
        /*00b4*/ 	.word	0x000034b0


	//   ....[8]....
        /*00b8*/ 	.word	0x000036c0


	//   ....[9]....
        /*00bc*/ 	.word	0x000036f0


	//   ....[10]....
        /*00c0*/ 	.word	0x00003f50


	//   ....[11]....
        /*00c4*/ 	.word	0x00004190


	//----- nvinfo : EIATTR_VRC_CTA_INIT_COUNT
	.align		4
.L_43:
        /*00c8*/ 	.byte	0x02, 0x4a
        /*00ca*/ 	.byte	0x80
	.zero		1


	//----- nvinfo : EIATTR_SYSCALL_OFFSETS
	.align		4
        /*00cc*/ 	.byte	0x04, 0x46
        /*00ce*/ 	.short	(.L_45 - .L_44)


	//   ....[0]....
.L_44:
        /*00d0*/ 	.word	0x00005cc0


	//   ....[1]....
        /*00d4*/ 	.word	0x00005e00


	//   ....[2]....
        /*00d8*/ 	.word	0x000068c0


	//   ....[3]....
        /*00dc*/ 	.word	0x00007f00


	//----- nvinfo : EIATTR_MBARRIER_INSTR_OFFSETS
	.align		4
.L_45:
        /*00e0*/ 	.byte	0x04, 0x39
        /*00e2*/ 	.short	(.L_47 - .L_46)


	//   ....[0]....
.L_46:
        /*00e4*/ 	.word	0x00000600
        /*00e8*/ 	.word	0x000000ff
        /*00ec*/ 	.word	0x00000000
        /*00f0*/ 	.short	0x0100
        /*00f2*/ 	.byte	0x04
	.zero		1


	//   ....[1]....
        /*00f4*/ 	.word	0x00000610
        /*00f8*/ 	.word	0x000000ff
        /*00fc*/ 	.word	0x00000060
        /*0100*/ 	.short	0x0100
        /*0102*/ 	.byte	0x04
	.zero		1


	//   ....[2]....
        /*0104*/ 	.word	0x00000620
        /*0108*/ 	.word	0x000000ff
        /*010c*/ 	.word	0x00000008
        /*0110*/ 	.short	0x0100
        /*0112*/ 	.byte	0x04
	.zero		1


	//   ....[3]....
        /*0114*/ 	.word	0x00000630
        /*0118*/ 	.word	0x000000ff
        /*011c*/ 	.word	0x00000068
        /*0120*/ 	.short	0x0100
        /*0122*/ 	.byte	0x04
	.zero		1


	//   ....[4]....
        /*0124*/ 	.word	0x00000640
        /*0128*/ 	.word	0x000000ff
        /*012c*/ 	.word	0x00000010
        /*0130*/ 	.short	0x0100
        /*0132*/ 	.byte	0x04
	.zero		1


	//   ....[5]....
        /*0134*/ 	.word	0x00000650
        /*0138*/ 	.word	0x000000ff
        /*013c*/ 	.word	0x00000070
        /*0140*/ 	.short	0x0100
        /*0142*/ 	.byte	0x04
	.zero		1


	//   ....[6]....
        /*0144*/ 	.word	0x00000660
        /*0148*/ 	.word	0x000000ff
        /*014c*/ 	.word	0x00000018
        /*0150*/ 	.short	0x0100
        /*0152*/ 	.byte	0x04
	.zero		1


	//   ....[7]....
        /*0154*/ 	.word	0x00000670
        /*0158*/ 	.word	0x000000ff
        /*015c*/ 	.word	0x00000078
        /*0160*/ 	.short	0x0100
        /*0162*/ 	.byte	0x04
	.zero		1


	//   ....[8]....
        /*0164*/ 	.word	0x00000680
        /*0168*/ 	.word	0x000000ff
        /*016c*/ 	.word	0x00000020
        /*0170*/ 	.short	0x0100
        /*0172*/ 	.byte	0x04
	.zero		1


	//   ....[9]....
        /*0174*/ 	.word	0x00000690
        /*0178*/ 	.word	0x000000ff
        /*017c*/ 	.word	0x00000080
        /*0180*/ 	.short	0x0100
        /*0182*/ 	.byte	0x04
	.zero		1


	//   ....[10]....
        /*0184*/ 	.word	0x000006a0
        /*0188*/ 	.word	0x000000ff
        /*018c*/ 	.word	0x00000028
        /*0190*/ 	.short	0x0100
        /*0192*/ 	.byte	0x04
	.zero		1


	//   ....[11]....
        /*0194*/ 	.word	0x000006b0
        /*0198*/ 	.word	0x000000ff
        /*019c*/ 	.word	0x00000088
        /*01a0*/ 	.short	0x0100
        /*01a2*/ 	.byte	0x04
	.zero		1


	//   ....[12]....
        /*01a4*/ 	.word	0x000006c0
        /*01a8*/ 	.word	0x000000ff
        /*01ac*/ 	.word	0x00000030
        /*01b0*/ 	.short	0x0100
        /*01b2*/ 	.byte	0x04
	.zero		1


	//   ....[13]....
        /*01b4*/ 	.word	0x000006d0
        /*01b8*/ 	.word	0x000000ff
        /*01bc*/ 	.word	0x00000090
        /*01c0*/ 	.short	0x0100
        /*01c2*/ 	.byte	0x04
	.zero		1


	//   ....[14]....
        /*01c4*/ 	.word	0x000006e0
        /*01c8*/ 	.word	0x000000ff
        /*01cc*/ 	.word	0x00000038
        /*01d0*/ 	.short	0x0100
        /*01d2*/ 	.byte	0x04
	.zero		1


	//   ....[15]....
        /*01d4*/ 	.word	0x000006f0
        /*01d8*/ 	.word	0x000000ff
        /*01dc*/ 	.word	0x00000098
        /*01e0*/ 	.short	0x0100
        /*01e2*/ 	.byte	0x04
	.zero		1


	//   ....[16]....
        /*01e4*/ 	.word	0x00000700
        /*01e8*/ 	.word	0x000000ff
        /*01ec*/ 	.word	0x00000040
        /*01f0*/ 	.short	0x0100
        /*01f2*/ 	.byte	0x04
	.zero		1


	//   ....[17]....
        /*01f4*/ 	.word	0x00000710
        /*01f8*/ 	.word	0x000000ff
        /*01fc*/ 	.word	0x000000a0
        /*0200*/ 	.short	0x0100
        /*0202*/ 	.byte	0x04
	.zero		1


	//   ....[18]....
        /*0204*/ 	.word	0x00000720
        /*0208*/ 	.word	0x000000ff
        /*020c*/ 	.word	0x00000048
        /*0210*/ 	.short	0x0100
        /*0212*/ 	.byte	0x04
	.zero		1


	//   ....[19]....
        /*0214*/ 	.word	0x00000730
        /*0218*/ 	.word	0x000000ff
        /*021c*/ 	.word	0x000000a8
        /*0220*/ 	.short	0x0100
        /*0222*/ 	.byte	0x04
	.zero		1


	//   ....[20]....
        /*0224*/ 	.word	0x00000740
        /*0228*/ 	.word	0x000000ff
        /*022c*/ 	.word	0x00000050
        /*0230*/ 	.short	0x0100
        /*0232*/ 	.byte	0x04
	.zero		1


	//   ....[21]....
        /*0234*/ 	.word	0x00000750
        /*0238*/ 	.word	0x000000ff
        /*023c*/ 	.word	0x000000b0
        /*0240*/ 	.short	0x0100
        /*0242*/ 	.byte	0x04
	.zero		1


	//   ....[22]....
        /*0244*/ 	.word	0x00000760
        /*0248*/ 	.word	0x000000ff
        /*024c*/ 	.word	0x00000058
        /*0250*/ 	.short	0x0100
        /*0252*/ 	.byte	0x04
	.zero		1


	//   ....[23]....
        /*0254*/ 	.word	0x00000770
        /*0258*/ 	.word	0x000000ff
        /*025c*/ 	.word	0x000000b8
        /*0260*/ 	.short	0x0100
        /*0262*/ 	.byte	0x04
	.zero		1


	//   ....[24]....
        /*0264*/ 	.word	0x000008b0
        /*0268*/ 	.word	0x000000ff
        /*026c*/ 	.word	0x000000c0
        /*0270*/ 	.short	0x0100
        /*0272*/ 	.byte	0x04
	.zero		1


	//   ....[25]....
        /*0274*/ 	.word	0x000008c0
        /*0278*/ 	.word	0x000000ff
        /*027c*/ 	.word	0x000000d0
        /*0280*/ 	.short	0x0100
        /*0282*/ 	.byte	0x04
	.zero		1


	//   ....[26]....
        /*0284*/ 	.word	0x000008d0
        /*0288*/ 	.word	0x000000ff
        /*028c*/ 	.word	0x000000c8
        /*0290*/ 	.short	0x0100
        /*0292*/ 	.byte	0x04
	.zero		1


	//   ....[27]....
        /*0294*/ 	.word	0x000008e0
        /*0298*/ 	.word	0x000000ff
        /*029c*/ 	.word	0x000000d8
        /*02a0*/ 	.short	0x0100
        /*02a2*/ 	.byte	0x04
	.zero		1


	//   ....[28]....
        /*02a4*/ 	.word	0x000009d0
        /*02a8*/ 	.word	0x000000ff
        /*02ac*/ 	.word	0x000000e0
        /*02b0*/ 	.short	0x0100
        /*02b2*/ 	.byte	0x06
	.zero		1


	//   ....[29]....
        /*02b4*/ 	.word	0x000009e0
        /*02b8*/ 	.word	0x000000ff
        /*02bc*/ 	.word	0x000000e8
        /*02c0*/ 	.short	0x0100
        /*02c2*/ 	.byte	0x06
	.zero		1


	//   ....[30]....
        /*02c4*/ 	.word	0x00000b20
        /*02c8*/ 	.word	0x000000ff
        /*02cc*/ 	.word	0x000000f0
        /*02d0*/ 	.short	0x0100
        /*02d2*/ 	.byte	0x06
	.zero		1


	//   ....[31]....
        /*02d4*/ 	.word	0x00000b30
        /*02d8*/ 	.word	0x000000ff
        /*02dc*/ 	.word	0x000000f8
        /*02e0*/ 	.short	0x0100
        /*02e2*/ 	.byte	0x06
	.zero		1


	//   ....[32]....
        /*02e4*/ 	.word	0x00000c80
        /*02e8*/ 	.word	0x000000ff
        /*02ec*/ 	.word	0x00000100
        /*02f0*/ 	.short	0x0100
        /*02f2*/ 	.byte	0x04
	.zero		1


	//   ....[33]....
        /*02f4*/ 	.word	0x00000c90
        /*02f8*/ 	.word	0x000000ff
        /*02fc*/ 	.word	0x00000110
        /*0300*/ 	.short	0x0100
        /*0302*/ 	.byte	0x04
	.zero		1


	//   ....[34]....
        /*0304*/ 	.word	0x00000ca0
        /*0308*/ 	.word	0x000000ff
        /*030c*/ 	.word	0x00000108
        /*0310*/ 	.short	0x0100
        /*0312*/ 	.byte	0x04
	.zero		1


	//   ....[35]....
        /*0314*/ 	.word	0x00000cb0
        /*0318*/ 	.word	0x000000ff
        /*031c*/ 	.word	0x00000118
        /*0320*/ 	.short	0x0100
        /*0322*/ 	.byte	0x04
	.zero		1


	//   ....[36]....
        /*0324*/ 	.word	0x00001630
        /*0328*/ 	.word	0x000000ff
        /*032c*/ 	.word	0x00000060
        /*0330*/ 	.short	0x010a
        /*0332*/ 	.byte	0x04
	.zero		1


	//   ....[37]....
        /*0334*/ 	.word	0x00001940
        /*0338*/ 	.word	0x000000ff
        /*033c*/ 	.word	0x00000060
        /*0340*/ 	.short	0x010a
        /*0342*/ 	.byte	0x09
	.zero		1


	//   ....[38]....
        /*0344*/ 	.word	0x00001ab0
        /*0348*/ 	.word	0x000000ff
        /*034c*/ 	.word	0x00000060
        /*0350*/ 	.short	0x010a
        /*0352*/ 	.byte	0x08
	.zero		1


	//   ....[39]....
        /*0354*/ 	.word	0x00001cc0
        /*0358*/ 	.word	0x000000ff
        /*035c*/ 	.word	0x000000e8
        /*0360*/ 	.short	0x0101
        /*0362*/ 	.byte	0x24
	.zero		1


	//   ....[40]....
        /*0364*/ 	.word	0x00001cf0
        /*0368*/ 	.word	0x000000ff
        /*036c*/ 	.word	0x00000060
        /*0370*/ 	.short	0x010a
        /*0372*/ 	.byte	0x04
	.zero		1


	//   ....[41]....
        /*0374*/ 	.word	0x00001fd0
        /*0378*/ 	.word	0x000000ff
        /*037c*/ 	.word	0x00000060
        /*0380*/ 	.short	0x010a
        /*0382*/ 	.byte	0x09
	.zero		1


	//   ....[42]....
        /*0384*/ 	.word	0x00002140
        /*0388*/ 	.word	0x000000ff
        /*038c*/ 	.word	0x00000060
        /*0390*/ 	.short	0x010a
        /*0392*/ 	.byte	0x08
	.zero		1


	//   ....[43]....
        /*0394*/ 	.word	0x00002360
        /*0398*/ 	.word	0x000000ff
        /*039c*/ 	.word	0x000000f0
        /*03a0*/ 	.short	0x010a
        /*03a2*/ 	.byte	0x24
	.zero		1


	//   ....[44]....
        /*03a4*/ 	.word	0x00002420
        /*03a8*/ 	.word	0x000000ff
        /*03ac*/ 	.word	0x00000000
        /*03b0*/ 	.short	0x0101
        /*03b2*/ 	.byte	0x04
	.zero		1


	//   ....[45]....
        /*03b4*/ 	.word	0x00002a20
        /*03b8*/ 	.word	0x000000ff
        /*03bc*/ 	.word	0x00000000
        /*03c0*/ 	.short	0x010a
        /*03c2*/ 	.byte	0x04
	.zero		1


	//   ....[46]....
        /*03c4*/ 	.word	0x00002ac0
        /*03c8*/ 	.word	0x000000ff
        /*03cc*/ 	.word	0x00000000
        /*03d0*/ 	.short	0x010a
        /*03d2*/ 	.byte	0x05
	.zero		1


	//   ....[47]....
        /*03d4*/ 	.word	0x00002b60
        /*03d8*/ 	.word	0x000000ff
        /*03dc*/ 	.word	0x00000000
        /*03e0*/ 	.short	0x010a
        /*03e2*/ 	.byte	0x05
	.zero		1


	//   ....[48]....
        /*03e4*/ 	.word	0x00002c00
        /*03e8*/ 	.word	0x000000ff
        /*03ec*/ 	.word	0x00000000
        /*03f0*/ 	.short	0x010a
        /*03f2*/ 	.byte	0x05
	.zero		1


	//   ....[49]....
        /*03f4*/ 	.word	0x00002ca0
        /*03f8*/ 	.word	0x000000ff
        /*03fc*/ 	.word	0x00000000
        /*0400*/ 	.short	0x010a
        /*0402*/ 	.byte	0x05
	.zero		1


	//   ....[50]....
        /*0404*/ 	.word	0x00002d40
        /*0408*/ 	.word	0x000000ff
        /*040c*/ 	.word	0x00000000
        /*0410*/ 	.short	0x010a
        /*0412*/ 	.byte	0x05
	.zero		1


	//   ....[51]....
        /*0414*/ 	.word	0x00002de0
        /*0418*/ 	.word	0x000000ff
        /*041c*/ 	.word	0x00000000
        /*0420*/ 	.short	0x010a
        /*0422*/ 	.byte	0x05
	.zero		1


	//   ....[52]....
        /*0424*/ 	.word	0x00002e80
        /*0428*/ 	.word	0x000000ff
        /*042c*/ 	.word	0x00000000
        /*0430*/ 	.short	0x010a
        /*0432*/ 	.byte	0x05
	.zero		1


	//   ....[53]....
        /*0434*/ 	.word	0x00002f20
        /*0438*/ 	.word	0x000000ff
        /*043c*/ 	.word	0x00000000
        /*0440*/ 	.short	0x010a
        /*0442*/ 	.byte	0x05
	.zero		1


	//   ....[54]....
        /*0444*/ 	.word	0x00002fc0
        /*0448*/ 	.word	0x000000ff
        /*044c*/ 	.word	0x00000000
        /*0450*/ 	.short	0x010a
        /*0452*/ 	.byte	0x05
	.zero		1


	//   ....[55]....
        /*0454*/ 	.word	0x00003060
        /*0458*/ 	.word	0x000000ff
        /*045c*/ 	.word	0x00000000
        /*0460*/ 	.short	0x010a
        /*0462*/ 	.byte	0x05
	.zero		1


	//   ....[56]....
        /*0464*/ 	.word	0x00003110
        /*0468*/ 	.word	0x00000000
        /*046c*/ 	.word	0x00000000
        /*0470*/ 	.short	0x010a
        /*0472*/ 	.byte	0xff
	.zero		1


	//   ....[57]....
        /*0474*/ 	.word	0x00003260
        /*0478*/ 	.word	0x000000ff
        /*047c*/ 	.word	0x000000f8
        /*0480*/ 	.short	0x010a
        /*0482*/ 	.byte	0x04
	.zero		1


	//   ....[58]....
        /*0484*/ 	.word	0x00003300
        /*0488*/ 	.word	0x000000ff
        /*048c*/ 	.word	0x000000f0
        /*0490*/ 	.short	0x010a
        /*0492*/ 	.byte	0x04
	.zero		1


	//   ....[59]....
        /*0494*/ 	.word	0x000033a0
        /*0498*/ 	.word	0x000000ff
        /*049c*/ 	.word	0x00000000
        /*04a0*/ 	.short	0x0101
        /*04a2*/ 	.byte	0x05
	.zero		1


	//   ....[60]....
        /*04a4*/ 	.word	0x000033e0
        /*04a8*/ 	.word	0x000000ff
        /*04ac*/ 	.word	0x000000f8
        /*04b0*/ 	.short	0x0106
        /*04b2*/ 	.byte	0x04
	.zero		1


	//   ....[61]....
        /*04b4*/ 	.word	0x00003420
        /*04b8*/ 	.word	0x00000000
        /*04bc*/ 	.word	0x000000f8
        /*04c0*/ 	.short	0x010a
        /*04c2*/ 	.byte	0xff
	.zero		1


	//   ....[62]....
        /*04c4*/ 	.word	0x00003950
        /*04c8*/ 	.word	0x000000ff
        /*04cc*/ 	.word	0x000000f0
        /*04d0*/ 	.short	0x010a
        /*04d2*/ 	.byte	0x12
	.zero		1


	//   ....[63]....
        /*04d4*/ 	.word	0x00003a00
        /*04d8*/ 	.word	0x000000ff
        /*04dc*/ 	.word	0x00000000
        /*04e0*/ 	.short	0x0101
        /*04e2*/ 	.byte	0x17
	.zero		1


	//   ....[64]....
        /*04e4*/ 	.word	0x00003a10
        /*04e8*/ 	.word	0x000000ff
        /*04ec*/ 	.word	0x00000110
        /*04f0*/ 	.short	0x010a
        /*04f2*/ 	.byte	0x16
	.zero		1


	//   ....[65]....
        /*04f4*/ 	.word	0x00003aa0
        /*04f8*/ 	.word	0x000000ff
        /*04fc*/ 	.word	0x00000000
        /*0500*/ 	.short	0x010a
        /*0502*/ 	.byte	0x04
	.zero		1


	//   ....[66]....
        /*0504*/ 	.word	0x00003b10
        /*0508*/ 	.word	0x000000ff
        /*050c*/ 	.word	0x00000000
        /*0510*/ 	.short	0x010a
        /*0512*/ 	.byte	0x10
	.zero		1


	//   ....[67]....
        /*0514*/ 	.word	0x00003c50
        /*0518*/ 	.word	0x000000ff
        /*051c*/ 	.word	0x00000000
        /*0520*/ 	.short	0x010a
        /*0522*/ 	.byte	0x04
	.zero		1


	//   ....[68]....
        /*0524*/ 	.word	0x00003ea0
        /*0528*/ 	.word	0x000000ff
        /*052c*/ 	.word	0x00000000
        /*0530*/ 	.short	0x010a
        /*0532*/ 	.byte	0x04
	.zero		1


	//   ....[69]....
        /*0534*/ 	.word	0x00003f30
        /*0538*/ 	.word	0x000000ff
        /*053c*/ 	.word	0x00000000
        /*0540*/ 	.short	0x010a
        /*0542*/ 	.byte	0x04
	.zero		1


	//   ....[70]....
        /*0544*/ 	.word	0x000044c0
        /*0548*/ 	.word	0x000000ff
        /*054c*/ 	.word	0x000000f0
        /*0550*/ 	.short	0x010a
        /*0552*/ 	.byte	0x16
	.zero		1


	//   ....[71]....
        /*0554*/ 	.word	0x00004560
        /*0558*/ 	.word	0x000000ff
        /*055c*/ 	.word	0x00000000
        /*0560*/ 	.short	0x0101
        /*0562*/ 	.byte	0x2d
	.zero		1


	//   ....[72]....
        /*0564*/ 	.word	0x00004ab0
        /*0568*/ 	.word	0x000000ff
        /*056c*/ 	.word	0x000000e8
        /*0570*/ 	.short	0x010a
        /*0572*/ 	.byte	0x16
	.zero		1


	//   ....[73]....
        /*0574*/ 	.word	0x00004c50
        /*0578*/ 	.word	0x000000ff
        /*057c*/ 	.word	0x000000d0
        /*0580*/ 	.short	0x010a
        /*0582*/ 	.byte	0x16
	.zero		1


	//   ....[74]....
        /*0584*/ 	.word	0x00004f40
        /*0588*/ 	.word	0x000000ff
        /*058c*/ 	.word	0x000000c0
        /*0590*/ 	.short	0x010b
        /*0592*/ 	.byte	0x16
	.zero		1


	//   ....[75]....
        /*0594*/ 	.word	0x00004f50
        /*0598*/ 	.word	0x000000ff
        /*059c*/ 	.word	0x00000000
        /*05a0*/ 	.short	0x0101
        /*05a2*/ 	.byte	0x2f
	.zero		1


	//   ....[76]....
        /*05a4*/ 	.word	0x00004f60
        /*05a8*/ 	.word	0x000000ff
        /*05ac*/ 	.word	0x000000d8
        /*05b0*/ 	.short	0x010a
        /*05b2*/ 	.byte	0x16
	.zero		1


	//   ....[77]....
        /*05b4*/ 	.word	0x00005110
        /*05b8*/ 	.word	0x000000ff
        /*05bc*/ 	.word	0x000000c8
        /*05c0*/ 	.short	0x010b
        /*05c2*/ 	.byte	0x16
	.zero		1


	//   ....[78]....
        /*05c4*/ 	.word	0x00005120
        /*05c8*/ 	.word	0x000000ff
        /*05cc*/ 	.word	0x00000000
        /*05d0*/ 	.short	0x0101
        /*05d2*/ 	.byte	0x2e
	.zero		1


	//   ....[79]....
        /*05d4*/ 	.word	0x00005150
        /*05d8*/ 	.word	0x000000ff
        /*05dc*/ 	.word	0x000000d0
        /*05e0*/ 	.short	0x010a
        /*05e2*/ 	.byte	0x16
	.zero		1


	//   ....[80]....
        /*05e4*/ 	.word	0x00005190
        /*05e8*/ 	.word	0x00000000
        /*05ec*/ 	.word	0x000000d8
        /*05f0*/ 	.short	0x010a
        /*05f2*/ 	.byte	0xff
	.zero		1


	//   ....[81]....
        /*05f4*/ 	.word	0x00005560
        /*05f8*/ 	.word	0x000000ff
        /*05fc*/ 	.word	0x000000f0
        /*0600*/ 	.short	0x010a
        /*0602*/ 	.byte	0x31
	.zero		1


	//   ....[82]....
        /*0604*/ 	.word	0x00005630
        /*0608*/ 	.word	0x000000ff
        /*060c*/ 	.word	0x00000000
        /*0610*/ 	.short	0x0101
        /*0612*/ 	.byte	0x04
	.zero		1


	//   ....[83]....
        /*0614*/ 	.word	0x000062b0
        /*0618*/ 	.word	0x00000000
        /*061c*/ 	.word	0x000000c0
        /*0620*/ 	.short	0x010a
        /*0622*/ 	.byte	0xff
	.zero		1


	//   ....[84]....
        /*0624*/ 	.word	0x00006360
        /*0628*/ 	.word	0x000000c5
        /*062c*/ 	.word	0x00000100
        /*0630*/ 	.short	0x010a
        /*0632*/ 	.byte	0xff
	.zero		1


	//   ....[85]....
        /*0634*/ 	.word	0x000065e0
        /*0638*/ 	.word	0x00000000
        /*063c*/ 	.word	0x000000c0
        /*0640*/ 	.short	0x010a
        /*0642*/ 	.byte	0xff
	.zero		1


	//   ....[86]....
        /*0644*/ 	.word	0x00006730
        /*0648*/ 	.word	0x00000002
        /*064c*/ 	.word	0x00000000
        /*0650*/ 	.short	0x0101
        /*0652*/ 	.byte	0xff
	.zero		1


	//   ....[87]....
        /*0654*/ 	.word	0x00006790
        /*0658*/ 	.word	0x000000c5
        /*065c*/ 	.word	0x00000100
        /*0660*/ 	.short	0x010a
        /*0662*/ 	.byte	0xff
	.zero		1


	//   ....[88]....
        /*0664*/ 	.word	0x00007b70
        /*0668*/ 	.word	0x000000cf
        /*066c*/ 	.word	0x000000c0
        /*0670*/ 	.short	0x010a
        /*0672*/ 	.byte	0xff
	.zero		1


	//   ....[89]....
        /*0674*/ 	.word	0x00007c50
        /*0678*/ 	.word	0x000000cf
        /*067c*/ 	.word	0x000000c0
        /*0680*/ 	.short	0x010a
        /*0682*/ 	.byte	0xff
	.zero		1


	//   ....[90]....
        /*0684*/ 	.word	0x00007d80
        /*0688*/ 	.word	0x00000000
        /*068c*/ 	.word	0x00000000
        /*0690*/ 	.short	0x0101
        /*0692*/ 	.byte	0xff
	.zero		1


	//   ....[91]....
        /*0694*/ 	.word	0x000083a0
        /*0698*/ 	.word	0x000000ff
        /*069c*/ 	.word	0x00000000
        /*06a0*/ 	.short	0x0101
        /*06a2*/ 	.byte	0x04
	.zero		1


	//   ....[92]....
        /*06a4*/ 	.word	0x00009250
        /*06a8*/ 	.word	0x00000000
        /*06ac*/ 	.word	0x00000060
        /*06b0*/ 	.short	0x010a
        /*06b2*/ 	.byte	0xff
	.zero		1


	//   ....[93]....
        /*06b4*/ 	.word	0x000092b0
        /*06b8*/ 	.word	0x00000000
        /*06bc*/ 	.word	0x00000060
        /*06c0*/ 	.short	0x010a
        /*06c2*/ 	.byte	0xff
	.zero		1


	//   ....[94]....
        /*06c4*/ 	.word	0x00009310
        /*06c8*/ 	.word	0x00000000
        /*06cc*/ 	.word	0x000000f0
        /*06d0*/ 	.short	0x010a
        /*06d2*/ 	.byte	0xff
	.zero		1


	//   ....[95]....
        /*06d4*/ 	.word	0x00009370
        /*06d8*/ 	.word	0x00000000
        /*06dc*/ 	.word	0x00000000
        /*06e0*/ 	.short	0x010a
        /*06e2*/ 	.byte	0xff
	.zero		1


	//   ....[96]....
        /*06e4*/ 	.word	0x000093d0
        /*06e8*/ 	.word	0x00000000
        /*06ec*/ 	.word	0x00000000
        /*06f0*/ 	.short	0x010a
        /*06f2*/ 	.byte	0xff
	.zero		1


	//   ....[97]....
        /*06f4*/ 	.word	0x00009430
        /*06f8*/ 	.word	0x00000000
        /*06fc*/ 	.word	0x00000000
        /*0700*/ 	.short	0x010a
        /*0702*/ 	.byte	0xff
	.zero		1


	//   ....[98]....
        /*0704*/ 	.word	0x00009490
        /*0708*/ 	.word	0x00000000
        /*070c*/ 	.word	0x00000000
        /*0710*/ 	.short	0x010a
        /*0712*/ 	.byte	0xff
	.zero		1


	//   ....[99]....
        /*0714*/ 	.word	0x000094f0
        /*0718*/ 	.word	0x00000000
        /*071c*/ 	.word	0x00000000
        /*0720*/ 	.short	0x010a
        /*0722*/ 	.byte	0xff
	.zero		1


	//   ....[100]....
        /*0724*/ 	.word	0x00009550
        /*0728*/ 	.word	0x00000000
        /*072c*/ 	.word	0x00000000
        /*0730*/ 	.short	0x010a
        /*0732*/ 	.byte	0xff
	.zero		1


	//   ....[101]....
        /*0734*/ 	.word	0x000095b0
        /*0738*/ 	.word	0x00000000
        /*073c*/ 	.word	0x00000000
        /*0740*/ 	.short	0x010a
        /*0742*/ 	.byte	0xff
	.zero		1


	//   ....[102]....
        /*0744*/ 	.word	0x00009610
        /*0748*/ 	.word	0x00000000
        /*074c*/ 	.word	0x00000000
        /*0750*/ 	.short	0x010a
        /*0752*/ 	.byte	0xff
	.zero		1


	//   ....[103]....
        /*0754*/ 	.word	0x00009670
        /*0758*/ 	.word	0x00000000
        /*075c*/ 	.word	0x00000000
        /*0760*/ 	.short	0x010a
        /*0762*/ 	.byte	0xff
	.zero		1


	//   ....[104]....
        /*0764*/ 	.word	0x000096d0
        /*0768*/ 	.word	0x00000000
        /*076c*/ 	.word	0x00000000
        /*0770*/ 	.short	0x010a
        /*0772*/ 	.byte	0xff
	.zero		1


	//   ....[105]....
        /*0774*/ 	.word	0x00009730
        /*0778*/ 	.word	0x00000000
        /*077c*/ 	.word	0x00000000
        /*0780*/ 	.short	0x010a
        /*0782*/ 	.byte	0xff
	.zero		1


	//   ....[106]....
        /*0784*/ 	.word	0x00009790
        /*0788*/ 	.word	0x00000004
        /*078c*/ 	.word	0x000000f8
        /*0790*/ 	.short	0x010a
        /*0792*/ 	.byte	0xff
	.zero		1


	//   ....[107]....
        /*0794*/ 	.word	0x000097f0
        /*0798*/ 	.word	0x00000004
        /*079c*/ 	.word	0x000000f0
        /*07a0*/ 	.short	0x010a
        /*07a2*/ 	.byte	0xff
	.zero		1


	//   ....[108]....
        /*07a4*/ 	.word	0x00009850
        /*07a8*/ 	.word	0x00000000
        /*07ac*/ 	.word	0x000000f0
        /*07b0*/ 	.short	0x010a
        /*07b2*/ 	.byte	0xff
	.zero		1


	//   ....[109]....
        /*07b4*/ 	.word	0x000098b0
        /*07b8*/ 	.word	0x00000005
        /*07bc*/ 	.word	0x00000110
        /*07c0*/ 	.short	0x010a
        /*07c2*/ 	.byte	0xff
	.zero		1


	//   ....[110]....
        /*07c4*/ 	.word	0x00009910
        /*07c8*/ 	.word	0x00000000
        /*07cc*/ 	.word	0x00000000
        /*07d0*/ 	.short	0x010a
        /*07d2*/ 	.byte	0xff
	.zero		1


	//   ....[111]....
        /*07d4*/ 	.word	0x00009970
        /*07d8*/ 	.word	0x00000000
        /*07dc*/ 	.word	0x00000000
        /*07e0*/ 	.short	0x010a
        /*07e2*/ 	.byte	0xff
	.zero		1


	//   ....[112]....
        /*07e4*/ 	.word	0x000099d0
        /*07e8*/ 	.word	0x00000000
        /*07ec*/ 	.word	0x00000000
        /*07f0*/ 	.short	0x010a
        /*07f2*/ 	.byte	0xff
	.zero		1


	//   ....[113]....
        /*07f4*/ 	.word	0x00009a30
        /*07f8*/ 	.word	0x00000000
        /*07fc*/ 	.word	0x000000f0
        /*0800*/ 	.short	0x010a
        /*0802*/ 	.byte	0xff
	.zero		1


	//   ....[114]....
        /*0804*/ 	.word	0x00009a90
        /*0808*/ 	.word	0x00000000
        /*080c*/ 	.word	0x000000e8
        /*0810*/ 	.short	0x010a
        /*0812*/ 	.byte	0xff
	.zero		1


	//   ....[115]....
        /*0814*/ 	.word	0x00009af0
        /*0818*/ 	.word	0x00000002
        /*081c*/ 	.word	0x000000d0
        /*0820*/ 	.short	0x010a
        /*0822*/ 	.byte	0xff
	.zero		1


	//   ....[116]....
        /*0824*/ 	.word	0x00009b50
        /*0828*/ 	.word	0x00000000
        /*082c*/ 	.word	0x000000d8
        /*0830*/ 	.short	0x010a
        /*0832*/ 	.byte	0xff
	.zero		1


	//   ....[117]....
        /*0834*/ 	.word	0x00009bb0
        /*0838*/ 	.word	0x00000000
        /*083c*/ 	.word	0x000000d0
        /*0840*/ 	.short	0x010a
        /*0842*/ 	.byte	0xff
	.zero		1


	//   ....[118]....
        /*0844*/ 	.word	0x00009c10
        /*0848*/ 	.word	0x00000000
        /*084c*/ 	.word	0x000000f0
        /*0850*/ 	.short	0x010a
        /*0852*/ 	.byte	0xff
	.zero		1


	//   ....[119]....
        /*0854*/ 	.word	0x00009c60
        /*0858*/ 	.word	0x00000000
        /*085c*/ 	.word	0x000000c0
        /*0860*/ 	.short	0x010a
        /*0862*/ 	.byte	0xff
	.zero		1


	//   ....[120]....
        /*0864*/ 	.word	0x00009cb0
        /*0868*/ 	.word	0x000000c5
        /*086c*/ 	.word	0x00000100
        /*0870*/ 	.short	0x010a
        /*0872*/ 	.byte	0xff
	.zero		1


	//   ....[121]....
        /*0874*/ 	.word	0x00009d00
        /*0878*/ 	.word	0x000000cf
        /*087c*/ 	.word	0x000000c0
        /*0880*/ 	.short	0x010a
        /*0882*/ 	.byte	0xff
	.zero		1


	//----- nvinfo : EIATTR_NUM_MBARRIERS
	.align		4
.L_47:
        /*0884*/ 	.byte	0x03, 0x38
        /*0886*/ 	.short	0x0024


	//----- nvinfo : EIATTR_EXIT_INSTR_OFFSETS
	.align		4
        /*0888*/ 	.byte	0x04, 0x1c
        /*088a*/ 	.short	(.L_49 - .L_48)


	//   ....[0]....
.L_48:
        /*088c*/ 	.word	0x00003140


	//   ....[1]....
        /*0890*/ 	.word	0x000033f0


	//   ....[2]....
        /*0894*/ 	.word	0x00003450


	//   ....[3]....
        /*0898*/ 	.word	0x000041a0


	//   ....[4]....
        /*089c*/ 	.word	0x000051c0


	//   ....[5]....
        /*08a0*/ 	.word	0x00005200


	//   ....[6]....
        /*08a4*/ 	.word	0x00009230


	//----- nvinfo : EIATTR_MAX_THREADS
	.align		4
.L_49:
        /*08a8*/ 	.byte	0x04, 0x05
        /*08aa*/ 	.short	(.L_51 - .L_50)
.L_50:
        /*08ac*/ 	.word	0x00000100
        /*08b0*/ 	.word	0x00000001
        /*08b4*/ 	.word	0x00000001


	//----- nvinfo : EIATTR_CRS_STACK_SIZE
	.align		4
.L_51:
        /*08b8*/ 	.byte	0x04, 0x1e
        /*08ba*/ 	.short	(.L_53 - .L_52)
.L_52:
        /*08bc*/ 	.word	0x00000000


	//----- nvinfo : EIATTR_CBANK_PARAM_SIZE
	.align		4
.L_53:
        /*08c0*/ 	.byte	0x03, 0x19
        /*08c2*/ 	.short	0x0900


	//----- nvinfo : EIATTR_PARAM_CBANK
	.align		4
        /*08c4*/ 	.byte	0x04, 0x0a
        /*08c6*/ 	.short	(.L_55 - .L_54)
	.align		4
.L_54:
        /*08c8*/ 	.word	index@(.nv.constant0._ZN7cutlass13device_kernelINS_4conv6kernel13ConvUniversalINS1_16ConvProblemShapeILNS1_8OperatorE0ELi3EEENS1_10collective14CollectiveConvINS1_47MainloopSm100TmaUmmaWarpSpecializedImplicitGemmILS5_0ELi12ELi3ELi1ELi2EN4cute5tupleIJNSA_1CILi1EEESD_SD_EEEEENSB_IJNSC_ILi128EEESG_NSB_IJNSC_ILi64EEEEEEEEENS_12float_e4m3_tESK_NSA_8TiledMMAINSA_8MMA_AtomIJNSA_10MMA_TraitsINSA_19SM100_MMA_F8F6F4_SSEJSK_SK_fSG_SG_NSA_17integral_constantINSA_4UMMA5MajorELSR_0EEESS_NSP_INSQ_7ScaleInELST_0EEESU_EEEEEENSA_6LayoutISE_NSB_IJNSC_ILi0EEESY_SY_EEEEENSB_IJNSA_10UnderscoreES11_S11_EEEEENS7_6detail27Sm100ImplicitGemmTileTraitsINSA_20SM90_TMA_LOAD_IM2COLENSA_14ComposedLayoutINSA_7SwizzleILi2ELi4ELi3EEENSA_18smem_ptr_flag_bitsILi8EEENSX_INSB_IJNSC_ILi8EEESH_EEENSB_IJSH_SD_EEEEEEEvEENS15_INSA_13SM90_TMA_LOADES1G_vEEEENS_8epilogue10collective18CollectiveEpilogueINS1L_23Sm100TmaWarpSpecializedILi2ELi2ELi64ELb0ELb0EEEJSJ_NSB_IJNSX_ISG_SD_EENSX_ISH_SD_EEEEESK_NSB_IJNSB_IJllllEEESD_SY_EEESK_S1U_NS1L_6fusion15FusionCallbacksIS1P_NS1V_17LinearCombinationISK_fSK_fLNS_15FloatRoundStyleE2EEESJ_S1S_JEEENSA_5SM1004TMEM4LOAD26SM100_TMEM_LOAD_32dp32b64xES16_S1G_NSA_39AutoVectorizingCopyWithAssumedAlignmentILi128EEENSA_21SM90_TMA_STORE_IM2COLES1G_S26_S26_EEEvvEEEEvNT_6ParamsE)
        /*08cc*/ 	.short	0x0380
        /*08ce*/ 	.short	0x0900


	//----- nvinfo : EIATTR_SW_WAR
	.align		4
.L_55:
        /*08d0*/ 	.byte	0x04, 0x36
        /*08d2*/ 	.short	(.L_57 - .L_56)
.L_56:
        /*08d4*/ 	.word	0x00000008
.L_57:


//--------------------- .nv.callgraph             --------------------------
	.section	.nv.callgraph,"",@"SHT_CUDA_CALLGRAPH"
	.align	4
	.sectionentsize	8
	.align		4
        /*0000*/ 	.word	0x00000000
	.align		4
        /*0004*/ 	.word	0xffffffff
	.align		4
        /*0008*/ 	.word	index@(_ZN7cutlass13device_kernelINS_4conv6kernel13ConvUniversalINS1_16ConvProblemShapeILNS1_8OperatorE0ELi3EEENS1_10collective14CollectiveConvINS1_47MainloopSm100TmaUmmaWarpSpecializedImplicitGemmILS5_0ELi12ELi3ELi1ELi2EN4cute5tupleIJNSA_1CILi1EEESD_SD_EEEEENSB_IJNSC_ILi128EEESG_NSB_IJNSC_ILi64EEEEEEEEENS_12float_e4m3_tESK_NSA_8TiledMMAINSA_8MMA_AtomIJNSA_10MMA_TraitsINSA_19SM100_MMA_F8F6F4_SSEJSK_SK_fSG_SG_NSA_17integral_constantINSA_4UMMA5MajorELSR_0EEESS_NSP_INSQ_7ScaleInELST_0EEESU_EEEEEENSA_6LayoutISE_NSB_IJNSC_ILi0EEESY_SY_EEEEENSB_IJNSA_10UnderscoreES11_S11_EEEEENS7_6detail27Sm100ImplicitGemmTileTraitsINSA_20SM90_TMA_LOAD_IM2COLENSA_14ComposedLayoutINSA_7SwizzleILi2ELi4ELi3EEENSA_18smem_ptr_flag_bitsILi8EEENSX_INSB_IJNSC_ILi8EEESH_EEENSB_IJSH_SD_EEEEEEEvEENS15_INSA_13SM90_TMA_LOADES1G_vEEEENS_8epilogue10collective18CollectiveEpilogueINS1L_23Sm100TmaWarpSpecializedILi2ELi2ELi64ELb0ELb0EEEJSJ_NSB_IJNSX_ISG_SD_EENSX_ISH_SD_EEEEESK_NSB_IJNSB_IJllllEEESD_SY_EEESK_S1U_NS1L_6fusion15FusionCallbacksIS1P_NS1V_17LinearCombinationISK_fSK_fLNS_15FloatRoundStyleE2EEESJ_S1S_JEEENSA_5SM1004TMEM4LOAD26SM100_TMEM_LOAD_32dp32b64xES16_S1G_NSA_39AutoVectorizingCopyWithAssumedAlignmentILi128EEENSA_21SM90_TMA_STORE_IM2COLES1G_S26_S26_EEEvvEEEEvNT_6ParamsE)
	.align		4
        /*000c*/ 	.word	index@(__assertfail)
	.align		4
        /*0010*/ 	.word	0x00000000
	.align		4
        /*0014*/ 	.word	0xfffffffe
	.align		4
        /*0018*/ 	.word	0x00000000
	.align		4
        /*001c*/ 	.word	0xfffffffd
	.align		4
        /*0020*/ 	.word	0x00000000
	.align		4
        /*0024*/ 	.word	0xfffffffc


//--------------------- .nv.constant4             --------------------------
	.section	.nv.constant4,"a",@progbits
	.align	8
	.align		8
.nv.constant4:
        /*0000*/ 	.dword	__assertfail
	.align		8
        /*0008*/ 	.dword	__unnamed_1
	.align		8
        /*0010*/ 	.dword	__unnamed_2
	.align		8
        /*0018*/ 	.dword	_ZN39_INTERNAL_8ea14ac1_4_k_cu_f5c10871_40654cuda3std3__45__cpo5beginE
	.align		8
        /*0020*/ 	.dword	_ZN39_INTERNAL_8ea14ac1_4_k_cu_f5c10871_40654cuda3std3__45__cpo3endE
	.align		8
        /*0028*/ 	.dword	_ZN39_INTERNAL_8ea14ac1_4_k_cu_f5c10871_40654cuda3std3__45__cpo6cbeginE
	.align		8
        /*0030*/ 	.dword	_ZN39_INTERNAL_8ea14ac1_4_k_cu_f5c10871_40654cuda3std3__45__cpo4cendE
	.align		8
        /*0038*/ 	.dword	_ZN39_INTERNAL_8ea14ac1_4_k_cu_f5c10871_40654cuda3std3__441_GLOBAL__N__8ea14ac1_4_k_cu_f5c10871_40656ignoreE
	.align		8
        /*0040*/ 	.dword	_ZN39_INTERNAL_8ea14ac1_4_k_cu_f5c10871_40654cuda3std3__419piecewise_constructE
	.align		8
        /*0048*/ 	.dword	_ZN39_INTERNAL_8ea14ac1_4_k_cu_f5c10871_40654cuda3std3__48in_placeE
	.align		8
        /*0050*/ 	.dword	_ZN39_INTERNAL_8ea14ac1_4_k_cu_f5c10871_40654cuda3std6ranges3__45__cpo4swapE
	.align		8
        /*0058*/ 	.dword	_ZN39_INTERNAL_8ea14ac1_4_k_cu_f5c10871_40654cuda3std6ranges3__45__cpo9iter_moveE
	.align		8
        /*0060*/ 	.dword	_ZN39_INTERNAL_8ea14ac1_4_k_cu_f5c10871_40654cute7productE
	.align		8
        /*0068*/ 	.dword	_ZN39_INTERNAL_8ea14ac1_4_k_cu_f5c10871_40654cute1_E
	.align		8
        /*0070*/ 	.dword	$str$27
	.align		8
        /*0078*/ 	.dword	$str$28
	.align		8
        /*0080*/ 	.dword	$str$29
	.align		8
        /*0088*/ 	.dword	$str$30


//--------------------- .text._ZN7cutlass13device_kernelINS_4conv6kernel13ConvUniversalINS1_16ConvProblemShapeILNS1_8OperatorE0ELi3EEENS1_10collective14CollectiveConvINS1_47MainloopSm100TmaUmmaWarpSpecializedImplicitGemmILS5_0ELi12ELi3ELi1ELi2EN4cute5tupleIJNSA_1CILi1EEESD_SD_EEEEENSB_IJNSC_ILi128EEESG_NSB_IJNSC_ILi64EEEEEEEEENS_12float_e4m3_tESK_NSA_8TiledMMAINSA_8MMA_AtomIJNSA_10MMA_TraitsINSA_19SM100_MMA_F8F6F4_SSEJSK_SK_fSG_SG_NSA_17integral_constantINSA_4UMMA5MajorELSR_0EEESS_NSP_INSQ_7ScaleInELST_0EEESU_EEEEEENSA_6LayoutISE_NSB_IJNSC_ILi0EEESY_SY_EEEEENSB_IJNSA_10UnderscoreES11_S11_EEEEENS7_6detail27Sm100ImplicitGemmTileTraitsINSA_20SM90_TMA_LOAD_IM2COLENSA_14ComposedLayoutINSA_7SwizzleILi2ELi4ELi3EEENSA_18smem_ptr_flag_bitsILi8EEENSX_INSB_IJNSC_ILi8EEESH_EEENSB_IJSH_SD_EEEEEEEvEENS15_INSA_13SM90_TMA_LOADES1G_vEEEENS_8epilogue10collective18CollectiveEpilogueINS1L_23Sm100TmaWarpSpecializedILi2ELi2ELi64ELb0ELb0EEEJSJ_NSB_IJNSX_ISG_SD_EENSX_ISH_SD_EEEEESK_NSB_IJNSB_IJllllEEESD_SY_EEESK_S1U_NS1L_6fusion15FusionCallbacksIS1P_NS1V_17LinearCombinationISK_fSK_fLNS_15FloatRoundStyleE2EEESJ_S1S_JEEENSA_5SM1004TMEM4LOAD26SM100_TMEM_LOAD_32dp32b64xES16_S1G_NSA_39AutoVectorizingCopyWithAssumedAlignmentILi128EEENSA_21SM90_TMA_STORE_IM2COLES1G_S26_S26_EEEvvEEEEvNT_6ParamsE --------------------------
	.section	.text._ZN7cutlass13device_kernelINS_4conv6kernel13ConvUniversalINS1_16ConvProblemShapeILNS1_8OperatorE0ELi3EEENS1_10collective14CollectiveConvINS1_47MainloopSm100TmaUmmaWarpSpecializedImplicitGemmILS5_0ELi12ELi3ELi1ELi2EN4cute5tupleIJNSA_1CILi1EEESD_SD_EEEEENSB_IJNSC_ILi128EEESG_NSB_IJNSC_ILi64EEEEEEEEENS_12float_e4m3_tESK_NSA_8TiledMMAINSA_8MMA_AtomIJNSA_10MMA_TraitsINSA_19SM100_MMA_F8F6F4_SSEJSK_SK_fSG_SG_NSA_17integral_constantINSA_4UMMA5MajorELSR_0EEESS_NSP_INSQ_7ScaleInELST_0EEESU_EEEEEENSA_6LayoutISE_NSB_IJNSC_ILi0EEESY_SY_EEEEENSB_IJNSA_10UnderscoreES11_S11_EEEEENS7_6detail27Sm100ImplicitGemmTileTraitsINSA_20SM90_TMA_LOAD_IM2COLENSA_14ComposedLayoutINSA_7SwizzleILi2ELi4ELi3EEENSA_18smem_ptr_flag_bitsILi8EEENSX_INSB_IJNSC_ILi8EEESH_EEENSB_IJSH_SD_EEEEEEEvEENS15_INSA_13SM90_TMA_LOADES1G_vEEEENS_8epilogue10collective18CollectiveEpilogueINS1L_23Sm100TmaWarpSpecializedILi2ELi2ELi64ELb0ELb0EEEJSJ_NSB_IJNSX_ISG_SD_EENSX_ISH_SD_EEEEESK_NSB_IJNSB_IJllllEEESD_SY_EEESK_S1U_NS1L_6fusion15FusionCallbacksIS1P_NS1V_17LinearCombinationISK_fSK_fLNS_15FloatRoundStyleE2EEESJ_S1S_JEEENSA_5SM1004TMEM4LOAD26SM100_TMEM_LOAD_32dp32b64xES16_S1G_NSA_39AutoVectorizingCopyWithAssumedAlignmentILi128EEENSA_21SM90_TMA_STORE_IM2COLES1G_S26_S26_EEEvvEEEEvNT_6ParamsE,"ax",@progbits
	.align	128
.text._ZN7cutlass13device_kernelINS_4conv6kernel13ConvUniversalINS1_16ConvProblemShapeILNS1_8OperatorE0ELi3EEENS1_10collective14CollectiveConvINS1_47MainloopSm100TmaUmmaWarpSpecializedImplicitGemmILS5_0ELi12ELi3ELi1ELi2EN4cute5tupleIJNSA_1CILi1EEESD_SD_EEEEENSB_IJNSC_ILi128EEESG_NSB_IJNSC_ILi64EEEEEEEEENS_12float_e4m3_tESK_NSA_8TiledMMAINSA_8MMA_AtomIJNSA_10MMA_TraitsINSA_19SM100_MMA_F8F6F4_SSEJSK_SK_fSG_SG_NSA_17integral_constantINSA_4UMMA5MajorELSR_0EEESS_NSP_INSQ_7ScaleInELST_0EEESU_EEEEEENSA_6LayoutISE_NSB_IJNSC_ILi0EEESY_SY_EEEEENSB_IJNSA_10UnderscoreES11_S11_EEEEENS7_6detail27Sm100ImplicitGemmTileTraitsINSA_20SM90_TMA_LOAD_IM2COLENSA_14ComposedLayoutINSA_7SwizzleILi2ELi4ELi3EEENSA_18smem_ptr_flag_bitsILi8EEENSX_INSB_IJNSC_ILi8EEESH_EEENSB_IJSH_SD_EEEEEEEvEENS15_INSA_13SM90_TMA_LOADES1G_vEEEENS_8epilogue10collective18CollectiveEpilogueINS1L_23Sm100TmaWarpSpecializedILi2ELi2ELi64ELb0ELb0EEEJSJ_NSB_IJNSX_ISG_SD_EENSX_ISH_SD_EEEEESK_NSB_IJNSB_IJllllEEESD_SY_EEESK_S1U_NS1L_6fusion15FusionCallbacksIS1P_NS1V_17LinearCombinationISK_fSK_fLNS_15FloatRoundStyleE2EEESJ_S1S_JEEENSA_5SM1004TMEM4LOAD26SM100_TMEM_LOAD_32dp32b64xES16_S1G_NSA_39AutoVectorizingCopyWithAssumedAlignmentILi128EEENSA_21SM90_TMA_STORE_IM2COLES1G_S26_S26_EEEvvEEEEvNT_6ParamsE:
        .type           _ZN7cutlass13device_kernelINS_4conv6kernel13ConvUniversalINS1_16ConvProblemShapeILNS1_8OperatorE0ELi3EEENS1_10collective14CollectiveConvINS1_47MainloopSm100TmaUmmaWarpSpecializedImplicitGemmILS5_0ELi12ELi3ELi1ELi2EN4cute5tupleIJNSA_1CILi1EEESD_SD_EEEEENSB_IJNSC_ILi128EEESG_NSB_IJNSC_ILi64EEEEEEEEENS_12float_e4m3_tESK_NSA_8TiledMMAINSA_8MMA_AtomIJNSA_10MMA_TraitsINSA_19SM100_MMA_F8F6F4_SSEJSK_SK_fSG_SG_NSA_17integral_constantINSA_4UMMA5MajorELSR_0EEESS_NSP_INSQ_7ScaleInELST_0EEESU_EEEEEENSA_6LayoutISE_NSB_IJNSC_ILi0EEESY_SY_EEEEENSB_IJNSA_10UnderscoreES11_S11_EEEEENS7_6detail27Sm100ImplicitGemmTileTraitsINSA_20SM90_TMA_LOAD_IM2COLENSA_14ComposedLayoutINSA_7SwizzleILi2ELi4ELi3EEENSA_18smem_ptr_flag_bitsILi8EEENSX_INSB_IJNSC_ILi8EEESH_EEENSB_IJSH_SD_EEEEEEEvEENS15_INSA_13SM90_TMA_LOADES1G_vEEEENS_8epilogue10collective18CollectiveEpilogueINS1L_23Sm100TmaWarpSpecializedILi2ELi2ELi64ELb0ELb0EEEJSJ_NSB_IJNSX_ISG_SD_EENSX_ISH_SD_EEEEESK_NSB_IJNSB_IJllllEEESD_SY_EEESK_S1U_NS1L_6fusion15FusionCallbacksIS1P_NS1V_17LinearCombinationISK_fSK_fLNS_15FloatRoundStyleE2EEESJ_S1S_JEEENSA_5SM1004TMEM4LOAD26SM100_TMEM_LOAD_32dp32b64xES16_S1G_NSA_39AutoVectorizingCopyWithAssumedAlignmentILi128EEENSA_21SM90_TMA_STORE_IM2COLES1G_S26_S26_EEEvvEEEEvNT_6ParamsE,@function
        .size           _ZN7cutlass13device_kernelINS_4conv6kernel13ConvUniversalINS1_16ConvProblemShapeILNS1_8OperatorE0ELi3EEENS1_10collective14CollectiveConvINS1_47MainloopSm100TmaUmmaWarpSpecializedImplicitGemmILS5_0ELi12ELi3ELi1ELi2EN4cute5tupleIJNSA_1CILi1EEESD_SD_EEEEENSB_IJNSC_ILi128EEESG_NSB_IJNSC_ILi64EEEEEEEEENS_12float_e4m3_tESK_NSA_8TiledMMAINSA_8MMA_AtomIJNSA_10MMA_TraitsINSA_19SM100_MMA_F8F6F4_SSEJSK_SK_fSG_SG_NSA_17integral_constantINSA_4UMMA5MajorELSR_0EEESS_NSP_INSQ_7ScaleInELST_0EEESU_EEEEEENSA_6LayoutISE_NSB_IJNSC_ILi0EEESY_SY_EEEEENSB_IJNSA_10UnderscoreES11_S11_EEEEENS7_6detail27Sm100ImplicitGemmTileTraitsINSA_20SM90_TMA_LOAD_IM2COLENSA_14ComposedLayoutINSA_7SwizzleILi2ELi4ELi3EEENSA_18smem_ptr_flag_bitsILi8EEENSX_INSB_IJNSC_ILi8EEESH_EEENSB_IJSH_SD_EEEEEEEvEENS15_INSA_13SM90_TMA_LOADES1G_vEEEENS_8epilogue10collective18CollectiveEpilogueINS1L_23Sm100TmaWarpSpecializedILi2ELi2ELi64ELb0ELb0EEEJSJ_NSB_IJNSX_ISG_SD_EENSX_ISH_SD_EEEEESK_NSB_IJNSB_IJllllEEESD_SY_EEESK_S1U_NS1L_6fusion15FusionCallbacksIS1P_NS1V_17LinearCombinationISK_fSK_fLNS_15FloatRoundStyleE2EEESJ_S1S_JEEENSA_5SM1004TMEM4LOAD26SM100_TMEM_LOAD_32dp32b64xES16_S1G_NSA_39AutoVectorizingCopyWithAssumedAlignmentILi128EEENSA_21SM90_TMA_STORE_IM2COLES1G_S26_S26_EEEvvEEEEvNT_6ParamsE,(.L_x_158 - _ZN7cutlass13device_kernelINS_4conv6kernel13ConvUniversalINS1_16ConvProblemShapeILNS1_8OperatorE0ELi3EEENS1_10collective14CollectiveConvINS1_47MainloopSm100TmaUmmaWarpSpecializedImplicitGemmILS5_0ELi12ELi3ELi1ELi2EN4cute5tupleIJNSA_1CILi1EEESD_SD_EEEEENSB_IJNSC_ILi128EEESG_NSB_IJNSC_ILi64EEEEEEEEENS_12float_e4m3_tESK_NSA_8TiledMMAINSA_8MMA_AtomIJNSA_10MMA_TraitsINSA_19SM100_MMA_F8F6F4_SSEJSK_SK_fSG_SG_NSA_17integral_constantINSA_4UMMA5MajorELSR_0EEESS_NSP_INSQ_7ScaleInELST_0EEESU_EEEEEENSA_6LayoutISE_NSB_IJNSC_ILi0EEESY_SY_EEEEENSB_IJNSA_10UnderscoreES11_S11_EEEEENS7_6detail27Sm100ImplicitGemmTileTraitsINSA_20SM90_TMA_LOAD_IM2COLENSA_14ComposedLayoutINSA_7SwizzleILi2ELi4ELi3EEENSA_18smem_ptr_flag_bitsILi8EEENSX_INSB_IJNSC_ILi8EEESH_EEENSB_IJSH_SD_EEEEEEEvEENS15_INSA_13SM90_TMA_LOADES1G_vEEEENS_8epilogue10collective18CollectiveEpilogueINS1L_23Sm100TmaWarpSpecializedILi2ELi2ELi64ELb0ELb0EEEJSJ_NSB_IJNSX_ISG_SD_EENSX_ISH_SD_EEEEESK_NSB_IJNSB_IJllllEEESD_SY_EEESK_S1U_NS1L_6fusion15FusionCallbacksIS1P_NS1V_17LinearCombinationISK_fSK_fLNS_15FloatRoundStyleE2EEESJ_S1S_JEEENSA_5SM1004TMEM4LOAD26SM100_TMEM_LOAD_32dp32b64xES16_S1G_NSA_39AutoVectorizingCopyWithAssumedAlignmentILi128EEENSA_21SM90_TMA_STORE_IM2COLES1G_S26_S26_EEEvvEEEEvNT_6ParamsE)
        .other          _ZN7cutlass13device_kernelINS_4conv6kernel13ConvUniversalINS1_16ConvProblemShapeILNS1_8OperatorE0ELi3EEENS1_10collective14CollectiveConvINS1_47MainloopSm100TmaUmmaWarpSpecializedImplicitGemmILS5_0ELi12ELi3ELi1ELi2EN4cute5tupleIJNSA_1CILi1EEESD_SD_EEEEENSB_IJNSC_ILi128EEESG_NSB_IJNSC_ILi64EEEEEEEEENS_12float_e4m3_tESK_NSA_8TiledMMAINSA_8MMA_AtomIJNSA_10MMA_TraitsINSA_19SM100_MMA_F8F6F4_SSEJSK_SK_fSG_SG_NSA_17integral_constantINSA_4UMMA5MajorELSR_0EEESS_NSP_INSQ_7ScaleInELST_0EEESU_EEEEEENSA_6LayoutISE_NSB_IJNSC_ILi0EEESY_SY_EEEEENSB_IJNSA_10UnderscoreES11_S11_EEEEENS7_6detail27Sm100ImplicitGemmTileTraitsINSA_20SM90_TMA_LOAD_IM2COLENSA_14ComposedLayoutINSA_7SwizzleILi2ELi4ELi3EEENSA_18smem_ptr_flag_bitsILi8EEENSX_INSB_IJNSC_ILi8EEESH_EEENSB_IJSH_SD_EEEEEEEvEENS15_INSA_13SM90_TMA_LOADES1G_vEEEENS_8epilogue10collective18CollectiveEpilogueINS1L_23Sm100TmaWarpSpecializedILi2ELi2ELi64ELb0ELb0EEEJSJ_NSB_IJNSX_ISG_SD_EENSX_ISH_SD_EEEEESK_NSB_IJNSB_IJllllEEESD_SY_EEESK_S1U_NS1L_6fusion15FusionCallbacksIS1P_NS1V_17LinearCombinationISK_fSK_fLNS_15FloatRoundStyleE2EEESJ_S1S_JEEENSA_5SM1004TMEM4LOAD26SM100_TMEM_LOAD_32dp32b64xES16_S1G_NSA_39AutoVectorizingCopyWithAssumedAlignmentILi128EEENSA_21SM90_TMA_STORE_IM2COLES1G_S26_S26_EEEvvEEEEvNT_6ParamsE,@"STO_CUDA_ENTRY STV_DEFAULT"
_ZN7cutlass13device_kernelINS_4conv6kernel13ConvUniversalINS1_16ConvProblemShapeILNS1_8OperatorE0ELi3EEENS1_10collective14CollectiveConvINS1_47MainloopSm100TmaUmmaWarpSpecializedImplicitGemmILS5_0ELi12ELi3ELi1ELi2EN4cute5tupleIJNSA_1CILi1EEESD_SD_EEEEENSB_IJNSC_ILi128EEESG_NSB_IJNSC_ILi64EEEEEEEEENS_12float_e4m3_tESK_NSA_8TiledMMAINSA_8MMA_AtomIJNSA_10MMA_TraitsINSA_19SM100_MMA_F8F6F4_SSEJSK_SK_fSG_SG_NSA_17integral_constantINSA_4UMMA5MajorELSR_0EEESS_NSP_INSQ_7ScaleInELST_0EEESU_EEEEEENSA_6LayoutISE_NSB_IJNSC_ILi0EEESY_SY_EEEEENSB_IJNSA_10UnderscoreES11_S11_EEEEENS7_6detail27Sm100ImplicitGemmTileTraitsINSA_20SM90_TMA_LOAD_IM2COLENSA_14ComposedLayoutINSA_7SwizzleILi2ELi4ELi3EEENSA_18smem_ptr_flag_bitsILi8EEENSX_INSB_IJNSC_ILi8EEESH_EEENSB_IJSH_SD_EEEEEEEvEENS15_INSA_13SM90_TMA_LOADES1G_vEEEENS_8epilogue10collective18CollectiveEpilogueINS1L_23Sm100TmaWarpSpecializedILi2ELi2ELi64ELb0ELb0EEEJSJ_NSB_IJNSX_ISG_SD_EENSX_ISH_SD_EEEEESK_NSB_IJNSB_IJllllEEESD_SY_EEESK_S1U_NS1L_6fusion15FusionCallbacksIS1P_NS1V_17LinearCombinationISK_fSK_fLNS_15FloatRoundStyleE2EEESJ_S1S_JEEENSA_5SM1004TMEM4LOAD26SM100_TMEM_LOAD_32dp32b64xES16_S1G_NSA_39AutoVectorizingCopyWithAssumedAlignmentILi128EEENSA_21SM90_TMA_STORE_IM2COLES1G_S26_S26_EEEvvEEEEvNT_6ParamsE:
[----:B------:R-:W1:Y:S01]  /*0000*/  LDC R1, c[0x0][0x37c] ;  /* 0x0000df00ff017b82 */ /* 0x000e620000000800 */
[----:B------:R-:W2:Y:S01]  /*0010*/  S2R R166, SR_TID.X ;  /* 0x0000000000a67919 */ /* 0x000ea20000002100 */
[----:B------:R-:W3:Y:S01]  /*0020*/  LDCU.64 UR8, c[0x0][0x990] ;  /* 0x00013200ff0877ac */ /* 0x000ee20008000a00 */
[----:B-1----:R-:W-:Y:S01]  /*0030*/  VIADD R1, R1, 0xfffffff8 ;  /* 0xfffffff801017836 */ /* 0x002fe20000000000 */
[----:B------:R-:W-:Y:S02]  /*0040*/  PRMT R169, RZ, 0x7610, R169 ;  /* 0x00007610ffa97816 */ /* 0x000fe400000000a9 */
[----:B------:R-:W-:Y:S01]  /*0050*/  ELECT P3, URZ, PT ;  /* 0x0000000000ff782f */ /* 0x000fe20003860000 */
[----:B---3--:R-:W-:-:S04]  /*0060*/  UISETP.NE.U32.AND UP0, UPT, UR8, URZ, UPT ;  /* 0x000000ff0800728c */ /* 0x008fc8000bf05070 */
[----:B------:R-:W-:Y:S01]  /*0070*/  UISETP.NE.AND.EX UP0, UPT, UR9, URZ, UPT, UP0 ;  /* 0x000000ff0900728c */ /* 0x000fe2000bf05300 */
[----:B--2---:R-:W-:-:S05]  /*0080*/  SHF.R.U32.HI R170, RZ, 0x5, R166 ;  /* 0x00000005ffaa7819 */ /* 0x004fca00000116a6 */
[----:B------:R-:W1:Y:S02]  /*0090*/  SHFL.IDX PT, R0, R170, RZ, 0x1f ;  /* 0x00001fffaa007589 */ /* 0x000e6400000e0000 */
[----:B-1----:R-:W-:Y:S01]  /*00a0*/  R2UR UR18, R0 ;  /* 0x00000000001272ca */ /* 0x002fe200000e0000 */
[----:B------:R-:W-:-:S14]  /*00b0*/  BRA.U UP0, `(.L_x_0) ;  /* 0x0000000100307547 */ /* 0x000fdc000b800000 */
[----:B------:R-:W1:Y:S02]  /*00c0*/  LDCU.64 UR4, c[0x0][0x988] ;  /* 0x00013100ff0477ac */ /* 0x000e640008000a00 */
[----:B-1----:R-:W-:-:S04]  /*00d0*/  UISETP.NE.U32.AND UP0, UPT, UR4, URZ, UPT ;  /* 0x000000ff0400728c */ /* 0x002fc8000bf05070 */
[----:B------:R-:W-:-:S09]  /*00e0*/  UISETP.NE.AND.EX UP0, UPT, UR5, URZ, UPT, UP0 ;  /* 0x000000ff0500728c */ /* 0x000fd2000bf05300 */
[----:B------:R-:W-:Y:S05]  /*00f0*/  BRA.U !UP0, `(.L_x_1) ;  /* 0x0000000108147547 */ /* 0x000fea000b800000 */
[----:B------:R-:W1:Y:S01]  /*0100*/  LDC.64 R2, c[0x0][0x988] ;  /* 0x00026200ff027b82 */ /* 0x000e620000000a00 */
[----:B------:R-:W1:Y:S02]  /*0110*/  LDCU.64 UR4, c[0x0][0x358] ;  /* 0x00006b00ff0477ac */ /* 0x000e640008000a00 */
[----:B-1----:R1:W5:Y:S01]  /*0120*/  LDG.E R73, desc[UR4][R2.64] ;  /* 0x0000000402497981 */ /* 0x002362000c1e1900 */
[----:B------:R-:W-:Y:S01]  /*0130*/  HFMA2 R169, -RZ, RZ, 0, 5.9604644775390625e-08 ;  /* 0x00000001ffa97431 */ /* 0x000fe200000001ff */
[----:B------:R-:W-:Y:S05]  /*0140*/  BRA `(.L_x_0) ;  /* 0x00000000000c7947 */ /* 0x000fea0003800000 */
.L_x_1:
[----:B------:R-:W1:Y:S01]  /*0150*/  LDCU UR4, c[0x0][0x980] ;  /* 0x00013000ff0477ac */ /* 0x000e620008000800 */
[----:B------:R-:W-:Y:S01]  /*0160*/  HFMA2 R169, -RZ, RZ, 0, 5.9604644775390625e-08 ;  /* 0x00000001ffa97431 */ /* 0x000fe200000001ff */
[----:B-1----:R-:W-:-:S07]  /*0170*/  MOV R73, UR4 ;  /* 0x0000000400497c02 */ /* 0x002fce0008000f00 */
.L_x_0:
[----:B------:R-:W2:Y:S02]  /*0180*/  LDCU.64 UR4, c[0x0][0x9b0] ;  /* 0x00013600ff0477ac */ /* 0x000ea40008000a00 */
[----:B--2---:R-:W-:-:S04]  /*0190*/  UISETP.NE.U32.AND UP0, UPT, UR4, URZ, UPT ;  /* 0x000000ff0400728c */ /* 0x004fc8000bf05070 */
[----:B------:R-:W-:-:S09]  /*01a0*/  UISETP.NE.AND.EX UP0, UPT, UR5, URZ, UPT, UP0 ;  /* 0x000000ff0500728c */ /* 0x000fd2000bf05300 */
[----:B------:R-:W-:Y:S05]  /*01b0*/  BRA.U UP0, `(.L_x_2) ;  /* 0x0000000100287547 */ /* 0x000fea000b800000 */
[----:B------:R-:W2:Y:S02]  /*01c0*/  LDCU.64 UR4, c[0x0][0x9a8] ;  /* 0x00013500ff0477ac */ /* 0x000ea40008000a00 */
[----:B--2---:R-:W-:-:S04]  /*01d0*/  UISETP.NE.U32.AND UP0, UPT, UR4, URZ, UPT ;  /* 0x000000ff0400728c */ /* 0x004fc8000bf05070 */
[----:B------:R-:W-:-:S09]  /*01e0*/  UISETP.NE.AND.EX UP0, UPT, UR5, URZ, UPT, UP0 ;  /* 0x000000ff0500728c */ /* 0x000fd2000bf05300 */
[----:B------:R-:W-:Y:S05]  /*01f0*/  BRA.U !UP0, `(.L_x_3) ;  /* 0x0000000108107547 */ /* 0x000fea000b800000 */
[----:B------:R-:W2:Y:S01]  /*0200*/  LDC.64 R70, c[0x0][0x9a8] ;  /* 0x00026a00ff467b82 */ /* 0x000ea20000000a00 */
[----:B------:R-:W2:Y:S02]  /*0210*/  LDCU.64 UR4, c[0x0][0x358] ;  /* 0x00006b00ff0477ac */ /* 0x000ea40008000a00 */
[----:B--2---:R2:W5:Y:S01]  /*0220*/  LDG.E R70, desc[UR4][R70.64] ;  /* 0x0000000446467981 */ /* 0x004562000c1e1900 */
[----:B------:R-:W-:Y:S05]  /*0230*/  BRA `(.L_x_2) ;  /* 0x0000000000087947 */ /* 0x000fea0003800000 */
.L_x_3:
[----:B------:R-:W2:Y:S02]  /*0240*/  LDCU UR4, c[0x0][0x9a0] ;  /* 0x00013400ff0477ac */ /* 0x000ea40008000800 */
[----:B--2---:R-:W-:Y:S02]  /*0250*/  MOV R70, UR4 ;  /* 0x0000000400467c02 */ /* 0x004fe40008000f00 */
.L_x_2:
[----:B------:R-:W-:Y:S01]  /*0260*/  IMAD.U32 R0, RZ, RZ, UR18 ;  /* 0x00000012ff007e24 */ /* 0x000fe2000f8e00ff */
[----:B------:R-:W-:Y:S04]  /*0270*/  BSSY.RECONVERGENT B0, `(.L_x_4) ;  /* 0x000000c000007945 */ /* 0x000fe80003800200 */
[C---:B------:R-:W-:Y:S02]  /*0280*/  ISETP.NE.OR P1, PT, R0.reuse, 0x1, !P3 ;  /* 0x000000010000780c */ /* 0x040fe40005f25670 */
[----:B------:R-:W-:-:S11]  /*0290*/  ISETP.NE.OR P0, PT, R0, 0x3, !P3 ;  /* 0x000000030000780c */ /* 0x000fd60005f05670 */
[----:B------:R-:W-:Y:S05]  /*02a0*/  @P1 BRA `(.L_x_5) ;  /* 0x0000000000201947 */ /* 0x000fea0003800000 */
[----:B------:R-:W3:Y:S02]  /*02b0*/  LDCU.64 UR4, c[0x0][0x348] ;  /* 0x00006900ff0477ac */ /* 0x000ee40008000a00 */
[----:B---3--:R-:W-:Y:S02]  /*02c0*/  UIADD3 UR6, UP1, UPT, UR4, 0x80, URZ ;  /* 0x0000008004067890 */ /* 0x008fe4000ff3e0ff */
[----:B------:R-:W-:Y:S02]  /*02d0*/  UIADD3 UR4, UP0, UPT, UR4, 0x200, URZ ;  /* 0x0000020004047890 */ /* 0x000fe4000ff1e0ff */
[----:B------:R-:W-:Y:S02]  /*02e0*/  UIADD3.X UR7, UPT, UPT, URZ, UR5, URZ, UP1, !UPT ;  /* 0x00000005ff077290 */ /* 0x000fe40008ffe4ff */
[----:B------:R-:W-:-:S07]  /*02f0*/  UIADD3.X UR5, UPT, UPT, URZ, UR5, URZ, UP0, !UPT ;  /* 0x00000005ff057290 */ /* 0x000fce00087fe4ff */
[----:B------:R3:W-:Y:S02]  /*0300*/  UTMACCTL.PF [UR6] ;  /* 0x00000000060079b9 */ /* 0x0007e40008040000 */
[----:B------:R3:W-:Y:S02]  /*0310*/  UTMACCTL.PF [UR4] ;  /* 0x00000000040079b9 */ /* 0x0007e40008040000 */
[----:B---3--:R-:W-:Y:S01]  /*0320*/  NOP ;  /* 0x0000000000007918 */ /* 0x008fe20000000000 */
.L_x_5:
[----:B------:R-:W-:Y:S05]  /*0330*/  BSYNC.RECONVERGENT B0 ;  /* 0x0000000000007941 */ /* 0x000fea0003800200 */
.L_x_4:
[----:B------:R-:W-:Y:S04]  /*0340*/  BSSY.RECONVERGENT B0, `(.L_x_6) ;  /* 0x000000a000007945 */ /* 0x000fe80003800200 */
        /* <DEDUP_REMOVED lines=9> */
.L_x_7:
[----:B------:R-:W-:Y:S05]  /*03e0*/  BSYNC.RECONVERGENT B0 ;  /* 0x0000000000007941 */ /* 0x000fea0003800200 */
.L_x_6:
[----:B------:R-:W3:Y:S01]  /*03f0*/  LDCU.64 UR4, c[0x0][0x988] ;  /* 0x00013100ff0477ac */ /* 0x000ee20008000a00 */
[----:B------:R-:W-:Y:S02]  /*0400*/  UISETP.EQ.U32.AND UP2, UPT, UR8, URZ, UPT ;  /* 0x000000ff0800728c */ /* 0x000fe4000bf42070 */
[----:B------:R-:W-:Y:S02]  /*0410*/  UPLOP3.LUT UP3, UPT, UPT, UPT, UPT, 0x80, 0x8 ;  /* 0x000000000008789c */ /* 0x000fe40003f6f070 */
[----:B---3--:R-:W-:-:S04]  /*0420*/  UISETP.NE.U32.AND UP0, UPT, UR4, URZ, UPT ;  /* 0x000000ff0400728c */ /* 0x008fc8000bf05070 */
[----:B------:R-:W-:-:S04]  /*0430*/  UISETP.NE.AND.EX UP1, UPT, UR5, URZ, UPT, UP0 ;  /* 0x000000ff0500728c */ /* 0x000fc8000bf25300 */
[----:B------:R-:W-:-:S04]  /*0440*/  UISETP.EQ.OR.EX UP4, UPT, UR9, URZ, !UP1, UP2 ;  /* 0x000000ff0900728c */ /* 0x000fc8000cf82720 */
[----:B------:R-:W-:-:S06]  /*0450*/  UP2UR UR4, UPR, URZ, 0x10 ;  /* 0x00000010ff047883 */ /* 0x000fcc0008000000 */
[----:B------:R-:W-:Y:S01]  /*0460*/  MOV R179, UR4 ;  /* 0x0000000400b37c02 */ /* 0x000fe20008000f00 */
[----:B------:R-:W-:Y:S06]  /*0470*/  BRA.U !UP4, `(.L_x_8) ;  /* 0x000000010c207547 */ /* 0x000fec000b800000 */
[----:B------:R-:W-:Y:S01]  /*0480*/  UISETP.NE.U32.AND UP2, UPT, UR8, URZ, UPT ;  /* 0x000000ff0800728c */ /* 0x000fe2000bf45070 */
[----:B-----5:R-:W-:Y:S01]  /*0490*/  FSETP.NEU.AND P0, PT, R73, RZ, PT ;  /* 0x000000ff4900720b */ /* 0x020fe20003f0d000 */
[----:B------:R-:W-:Y:S02]  /*04a0*/  USEL UR4, URZ, 0xffffffff, UP1 ;  /* 0xffffffffff047887 */ /* 0x000fe40008800000 */
[----:B------:R-:W-:-:S10]  /*04b0*/  UISETP.NE.AND.EX UP2, UPT, UR9, URZ, UPT, UP2 ;  /* 0x000000ff0900728c */ /* 0x000fd4000bf45320 */
[----:B------:R-:W-:Y:S01]  /*04c0*/  VOTEU.ANY UP0, P0 ;  /* 0x0000000000ff7886 */ /* 0x000fe20000000100 */
[----:B------:R-:W-:-:S04]  /*04d0*/  @!UP2 USEL UR4, URZ, 0xffffffff, UP0 ;  /* 0xffffffffff04a887 */ /* 0x000fc80008000000 */
[----:B------:R-:W-:-:S04]  /*04e0*/  ULOP3.LUT UR4, UR4, 0x1, URZ, 0xc0, !UPT ;  /* 0x0000000104047892 */ /* 0x000fc8000f8ec0ff */
[----:B------:R-:W-:-:S11]  /*04f0*/  UISETP.NE.U32.AND UP3, UPT, UR4, 0x1, UPT ;  /* 0x000000010400788c */ /* 0x000fd6000bf65070 */
.L_x_8:
[----:B-1----:R-:W1:Y:S01]  /*0500*/  SHFL.IDX PT, R2, R170, RZ, 0x1f ;  /* 0x00001fffaa027589 */ /* 0x002e6200000e0000 */
[----:B------:R-:W-:-:S04]  /*0510*/  UISETP.NE.AND UP0, UPT, UR18, 0x2, UPT ;  /* 0x000000021200788c */ /* 0x000fc8000bf05270 */
[----:B------:R-:W-:Y:S01]  /*0520*/  USEL UR52, URZ, 0x1, UP0 ;  /* 0x00000001ff347887 */ /* 0x000fe20008000000 */
[----:B-1----:R-:W-:-:S13]  /*0530*/  ISETP.NE.AND P0, PT, R2, RZ, PT ;  /* 0x000000ff0200720c */ /* 0x002fda0003f05270 */
[----:B------:R-:W-:Y:S05]  /*0540*/  @P0 BRA `(.L_x_9) ;  /* 0x0000000000940947 */ /* 0x000fea0003800000 */
[----:B------:R-:W-:Y:S01]  /*0550*/  ELECT P0, URZ, PT ;  /* 0x0000000000ff782f */ /* 0x000fe20003800000 */
[----:B------:R-:W-:-:S12]  /*0560*/  BSSY.RECONVERGENT B0, `(.L_x_9) ;  /* 0x0000023000007945 */ /* 0x000fd80003800200 */
[----:B------:R-:W-:Y:S05]  /*0570*/  @!P0 BRA `(.L_x_10) ;  /* 0x0000000000848947 */ /* 0x000fea0003800000 */
[----:B------:R-:W1:Y:S01]  /*0580*/  S2UR UR4, SR_CgaCtaId ;  /* 0x00000000000479c3 */ /* 0x000e620000008800 */
[----:B------:R-:W-:Y:S01]  /*0590*/  UMOV UR5, 0x400 ;  /* 0x0000040000057882 */ /* 0x000fe20000000000 */
[----:B------:R-:W-:Y:S02]  /*05a0*/  UMOV UR6, 0x1 ;  /* 0x0000000100067882 */ /* 0x000fe40000000000 */
[----:B------:R-:W-:-:S04]  /*05b0*/  UIADD3 UR6, UPT, UPT, -UR6, 0x100000, URZ ;  /* 0x0010000006067890 */ /* 0x000fc8000fffe1ff */
[----:B------:R-:W-:Y:S02]  /*05c0*/  USHF.L.U32 UR7, UR6, 0xb, URZ ;  /* 0x0000000b06077899 */ /* 0x000fe400080006ff */
[----:B------:R-:W-:Y:S02]  /*05d0*/  USHF.L.U32 UR6, UR6, 0x1, URZ ;  /* 0x0000000106067899 */ /* 0x000fe400080006ff */
[----:B-1----:R-:W-:Y:S01]  /*05e0*/  ULEA UR4, UR4, UR5, 0x18 ;  /* 0x0000000504047291 */ /* 0x002fe2000f8ec0ff */
[----:B------:R-:W1:Y:S11]  /*05f0*/  FENCE.VIEW.ASYNC.S ;  /* 0x00000000000073c6 */ /* 0x000e760000000000 */
[----:B-1----:R1:W3:Y:S01]  /*0600*/  SYNCS.EXCH.64 URZ, [UR4], UR6 ;  /* 0x0000000604ff75b2 */ /* 0x0022e20008000100 */
[----:B------:R1:W4:Y:S01]  /*0610*/  SYNCS.EXCH.64 URZ, [UR4+0x60], UR6 ;  /* 0x0000600604ff75b2 */ /* 0x0003220008000100 */
[----:B------:R1:W1:Y:S01]  /*0620*/  SYNCS.EXCH.64 URZ, [UR4+0x8], UR6 ;  /* 0x0000080604ff75b2 */ /* 0x0002620008000100 */
        /* <DEDUP_REMOVED lines=21> */
[----:B---3--:R-:W-:Y:S01]  /*0780*/  NOP ;  /* 0x0000000000007918 */ /* 0x008fe20000000000 */
.L_x_10:
[----:B-1----:R-:W-:Y:S05]  /*0790*/  BSYNC.RECONVERGENT B0 ;  /* 0x0000000000007941 */ /* 0x002fea0003800200 */
.L_x_9:
[----:B------:R-:W1:Y:S01]  /*07a0*/  SHFL.IDX PT, R2, R170, RZ, 0x1f ;  /* 0x00001fffaa027589 */ /* 0x000e6200000e0000 */
[----:B------:R-:W-:Y:S01]  /*07b0*/  NOP ;  /* 0x0000000000007918 */ /* 0x000fe20000000000 */
[----:B-1----:R-:W-:-:S13]  /*07c0*/  ISETP.NE.AND P0, PT, R2, 0x1, PT ;  /* 0x000000010200780c */ /* 0x002fda0003f05270 */
[----:B------:R-:W-:Y:S05]  /*07d0*/  @P0 BRA `(.L_x_11) ;  /* 0x0000000000480947 */ /* 0x000fea0003800000 */
[----:B------:R-:W1:Y:S01]  /*07e0*/  S2UR UR4, SR_CgaCtaId ;  /* 0x00000000000479c3 */ /* 0x000e620000008800 */
[----:B------:R-:W-:Y:S01]  /*07f0*/  UMOV UR5, 0x400 ;  /* 0x0000040000057882 */ /* 0x000fe20000000000 */
[----:B------:R-:W-:Y:S01]  /*0800*/  UMOV UR8, 0x20 ;  /* 0x0000002000087882 */ /* 0x000fe20000000000 */
[----:B------:R-:W-:Y:S01]  /*0810*/  UMOV UR6, 0x80 ;  /* 0x0000008000067882 */ /* 0x000fe20000000000 */
[----:B------:R-:W-:-:S04]  /*0820*/  UIADD3 UR8, UPT, UPT, -UR8, 0x100000, URZ ;  /* 0x0010000008087890 */ /* 0x000fc8000fffe1ff */
[----:B------:R-:W-:Y:S02]  /*0830*/  USHF.L.U32 UR9, UR8, 0xb, URZ ;  /* 0x0000000b08097899 */ /* 0x000fe400080006ff */
[----:B------:R-:W-:Y:S02]  /*0840*/  USHF.L.U32 UR8, UR8, 0x1, URZ ;  /* 0x0000000108087899 */ /* 0x000fe400080006ff */
[----:B------:R-:W-:-:S04]  /*0850*/  UIADD3 UR6, UPT, UPT, -UR6, 0x100000, URZ ;  /* 0x0010000006067890 */ /* 0x000fc8000fffe1ff */
[----:B------:R-:W-:Y:S02]  /*0860*/  USHF.L.U32 UR7, UR6, 0xb, URZ ;  /* 0x0000000b06077899 */ /* 0x000fe400080006ff */
[----:B------:R-:W-:Y:S01]  /*0870*/  USHF.L.U32 UR6, UR6, 0x1, URZ ;  /* 0x0000000106067899 */ /* 0x000fe200080006ff */
[----:B------:R-:W-:Y:S01]  /*0880*/  ELECT P0, URZ, PT ;  /* 0x0000000000ff782f */ /* 0x000fe20003800000 */
[----:B-1----:R-:W-:Y:S01]  /*0890*/  ULEA UR4, UR4, UR5, 0x18 ;  /* 0x0000000504047291 */ /* 0x002fe2000f8ec0ff */
[----:B------:R-:W1:Y:S11]  /*08a0*/  FENCE.VIEW.ASYNC.S ;  /* 0x00000000000073c6 */ /* 0x000e760000000000 */
[----:B-1----:R1:W3:Y:S01]  /*08b0*/  SYNCS.EXCH.64 URZ, [UR4+0xc0], UR8 ;  /* 0x0000c00804ff75b2 */ /* 0x0022e20008000100 */
[----:B------:R1:W1:Y:S01]  /*08c0*/  SYNCS.EXCH.64 URZ, [UR4+0xd0], UR6 ;  /* 0x0000d00604ff75b2 */ /* 0x0002620008000100 */
[----:B------:R1:W1:Y:S01]  /*08d0*/  SYNCS.EXCH.64 URZ, [UR4+0xc8], UR8 ;  /* 0x0000c80804ff75b2 */ /* 0x0002620008000100 */
[----:B------:R1:W1:Y:S01]  /*08e0*/  SYNCS.EXCH.64 URZ, [UR4+0xd8], UR6 ;  /* 0x0000d80604ff75b2 */ /* 0x0002620008000100 */
[----:B------:R-:W-:Y:S01]  /*08f0*/  NOP ;  /* 0x0000000000007918 */ /* 0x000fe20000000000 */
.L_x_11:
[----:B------:R-:W2:Y:S01]  /*0900*/  SHFL.IDX PT, R2, R170, RZ, 0x1f ;  /* 0x00001fffaa027589 */ /* 0x000ea200000e0000 */
[----:B------:R-:W-:Y:S01]  /*0910*/  NOP ;  /* 0x0000000000007918 */ /* 0x000fe20000000000 */
[----:B--2---:R-:W-:-:S13]  /*0920*/  ISETP.NE.AND P0, PT, R2, 0x3, PT ;  /* 0x000000030200780c */ /* 0x004fda0003f05270 */
[----:B------:R-:W-:Y:S05]  /*0930*/  @P0 BRA `(.L_x_12) ;  /* 0x0000000000300947 */ /* 0x000fea0003800000 */
[----:B-1----:R-:W1:Y:S01]  /*0940*/  S2UR UR6, SR_CgaCtaId ;  /* 0x00000000000679c3 */ /* 0x002e620000008800 */
[----:B------:R-:W-:Y:S01]  /*0950*/  UMOV UR4, 0x400 ;  /* 0x0000040000047882 */ /* 0x000fe20000000000 */
[----:B------:R-:W-:Y:S01]  /*0960*/  UMOV UR5, 0x20 ;  /* 0x0000002000057882 */ /* 0x000fe20000000000 */
[----:B------:R-:W-:Y:S01]  /*0970*/  ELECT P0, URZ, PT ;  /* 0x0000000000ff782f */ /* 0x000fe20003800000 */
[----:B-1----:R-:W-:Y:S02]  /*0980*/  ULEA UR6, UR6, UR4, 0x18 ;  /* 0x0000000406067291 */ /* 0x002fe4000f8ec0ff */
[----:B------:R-:W-:-:S04]  /*0990*/  UIADD3 UR4, UPT, UPT, -UR5, 0x100000, URZ ;  /* 0x0010000005047890 */ /* 0x000fc8000fffe1ff */
[----:B------:R-:W-:Y:S02]  /*09a0*/  USHF.L.U32 UR5, UR4, 0xb, URZ ;  /* 0x0000000b04057899 */ /* 0x000fe400080006ff */
[----:B------:R-:W-:Y:S01]  /*09b0*/  USHF.L.U32 UR4, UR4, 0x1, URZ ;  /* 0x0000000104047899 */ /* 0x000fe200080006ff */
[----:B------:R-:W1:Y:S11]  /*09c0*/  FENCE.VIEW.ASYNC.S ;  /* 0x00000000000073c6 */ /* 0x000e760000000000 */
[----:B-1----:R2:W1:Y:S01]  /*09d0*/  SYNCS.EXCH.64 URZ, [UR6+0xe0], UR4 ;  /* 0x0000e00406ff75b2 */ /* 0x0024620008000100 */
[----:B------:R2:W1:Y:S02]  /*09e0*/  SYNCS.EXCH.64 URZ, [UR6+0xe8], UR4 ;  /* 0x0000e80406ff75b2 */ /* 0x0004640008000100 */
[----:B--2---:R-:W-:Y:S01]  /*09f0*/  NOP ;  /* 0x0000000000007918 */ /* 0x004fe20000000000 */
.L_x_12:
[----:B------:R-:W2:Y:S01]  /*0a00*/  SHFL.IDX PT, R2, R170, RZ, 0x1f ;  /* 0x00001fffaa027589 */ /* 0x000ea200000e0000 */
[----:B------:R-:W-:Y:S01]  /*0a10*/  NOP ;  /* 0x0000000000007918 */ /* 0x000fe20000000000 */
[----:B--2---:R-:W-:-:S13]  /*0a20*/  ISETP.NE.AND P0, PT, R2, 0x4, PT ;  /* 0x000000040200780c */ /* 0x004fda0003f05270 */
[----:B------:R-:W-:Y:S05]  /*0a30*/  @P0 BRA `(.L_x_13) ;  /* 0x0000000000440947 */ /* 0x000fea0003800000 */
[----:B-1----:R-:W1:Y:S01]  /*0a40*/  S2UR UR6, SR_CgaCtaId ;  /* 0x00000000000679c3 */ /* 0x002e620000008800 */
[----:B------:R-:W-:Y:S01]  /*0a50*/  UMOV UR4, 0x100 ;  /* 0x0000010000047882 */ /* 0x000fe20000000000 */
[----:B------:R-:W-:Y:S01]  /*0a60*/  UMOV UR5, 0x400 ;  /* 0x0000040000057882 */ /* 0x000fe20000000000 */
[----:B------:R-:W-:Y:S01]  /*0a70*/  USEL UR4, UR4, 0xe0, UP3 ;  /* 0x000000e004047887 */ /* 0x000fe20009800000 */
[----:B------:R-:W-:Y:S01]  /*0a80*/  UMOV UR8, 0x1 ;  /* 0x0000000100087882 */ /* 0x000fe20000000000 */
[----:B------:R-:W-:Y:S01]  /*0a90*/  ELECT P0, URZ, PT ;  /* 0x0000000000ff782f */ /* 0x000fe20003800000 */
[----:B------:R-:W-:-:S04]  /*0aa0*/  UIADD3 UR8, UPT, UPT, -UR8, 0x100000, URZ ;  /* 0x0010000008087890 */ /* 0x000fc8000fffe1ff */
[----:B------:R-:W-:Y:S02]  /*0ab0*/  USHF.L.U32 UR9, UR8, 0xb, URZ ;  /* 0x0000000b08097899 */ /* 0x000fe400080006ff */
[----:B------:R-:W-:Y:S02]  /*0ac0*/  USHF.L.U32 UR8, UR8, 0x1, URZ ;  /* 0x0000000108087899 */ /* 0x000fe400080006ff */
[----:B-1----:R-:W-:Y:S02]  /*0ad0*/  ULEA UR6, UR6, UR5, 0x18 ;  /* 0x0000000506067291 */ /* 0x002fe4000f8ec0ff */
[----:B------:R-:W-:-:S04]  /*0ae0*/  UIADD3 UR4, UPT, UPT, -UR4, 0x100000, URZ ;  /* 0x0010000004047890 */ /* 0x000fc8000fffe1ff */
[----:B------:R-:W-:Y:S02]  /*0af0*/  USHF.L.U32 UR5, UR4, 0xb, URZ ;  /* 0x0000000b04057899 */ /* 0x000fe400080006ff */
[----:B------:R-:W-:Y:S01]  /*0b00*/  USHF.L.U32 UR4, UR4, 0x1, URZ ;  /* 0x0000000104047899 */ /* 0x000fe200080006ff */
[----:B------:R-:W1:Y:S03]  /*0b10*/  FENCE.VIEW.ASYNC.S ;  /* 0x00000000000073c6 */ /* 0x000e660000000000 */
[----:B-1----:R2:W1:Y:S08]  /*0b20*/  SYNCS.EXCH.64 URZ, [UR6+0xf0], UR8 ;  /* 0x0000f00806ff75b2 */ /* 0x0024700008000100 */
[----:B------:R2:W1:Y:S02]  /*0b30*/  SYNCS.EXCH.64 URZ, [UR6+0xf8], UR4 ;  /* 0x0000f80406ff75b2 */ /* 0x0004640008000100 */
[----:B--2---:R-:W-:Y:S01]  /*0b40*/  NOP ;  /* 0x0000000000007918 */ /* 0x004fe20000000000 */
.L_x_13:
[----:B------:R-:W2:Y:S01]  /*0b50*/  SHFL.IDX PT, R2, R170, RZ, 0x1f ;  /* 0x00001fffaa027589 */ /* 0x000ea200000e0000 */
[----:B------:R-:W1:Y:S01]  /*0b60*/  S2UR UR50, SR_CTAID.X ;  /* 0x00000000003279c3 */ /* 0x000e620000002500 */
[----:B------:R-:W-:-:S07]  /*0b70*/  NOP ;  /* 0x0000000000007918 */ /* 0x000fce0000000000 */
[----:B------:R-:W1:Y:S01]  /*0b80*/  S2UR UR24, SR_CTAID.Y ;  /* 0x00000000001879c3 */ /* 0x000e620000002600 */
[----:B--2---:R-:W-:-:S13]  /*0b90*/  ISETP.NE.AND P0, PT, R2, 0x5, PT ;  /* 0x000000050200780c */ /* 0x004fda0003f05270 */
[----:B-1----:R-:W-:Y:S05]  /*0ba0*/  @P0 BRA `(.L_x_14) ;  /* 0x0000000000480947 */ /* 0x002fea0003800000 */
        /* <DEDUP_REMOVED lines=13> */
[----:B-1----:R1:W2:Y:S01]  /*0c80*/  SYNCS.EXCH.64 URZ, [UR4+0x100], UR8 ;  /* 0x0001000804ff75b2 */ /* 0x0022a20008000100 */
[----:B------:R1:W1:Y:S01]  /*0c90*/  SYNCS.EXCH.64 URZ, [UR4+0x110], UR6 ;  /* 0x0001100604ff75b2 */ /* 0x0002620008000100 */
[----:B------:R1:W1:Y:S01]  /*0ca0*/  SYNCS.EXCH.64 URZ, [UR4+0x108], UR8 ;  /* 0x0001080804ff75b2 */ /* 0x0002620008000100 */
[----:B------:R1:W1:Y:S01]  /*0cb0*/  SYNCS.EXCH.64 URZ, [UR4+0x118], UR6 ;  /* 0x0001180604ff75b2 */ /* 0x0002620008000100 */
[----:B------:R-:W-:Y:S01]  /*0cc0*/  NOP ;  /* 0x0000000000007918 */ /* 0x000fe20000000000 */
.L_x_14:
[----:B------:R-:W-:-:S05]  /*0cd0*/  CS2R.32 R160, SR_CgaSize ;  /* 0x0000000000a07805 */ /* 0x000fca0000008a00 */
[----:B------:R-:W-:-:S05]  /*0ce0*/  IMAD R160, R160, -0xa0, RZ ;  /* 0xffffff60a0a07824 */ /* 0x000fca00078e02ff */
[----:B------:R-:W-:-:S14]  /*0cf0*/  R2UR UR5, R160 ;  /* 0x00000000a00572ca */ /* 0x000fdc00000e0000 */
[----:B------:R-:W3:Y:S01]  /*0d00*/  LDCU UR5, c[0x0][UR5+0x2b0] ;  /* 0x00005600050577ac */ /* 0x000ee20008000800 */
[----:B------:R-:W-:Y:S02]  /*0d10*/  I2FP.F32.U32 R5, UR50 ;  /* 0x0000003200057c45 */ /* 0x000fe40008201000 */
[----:B------:R-:W-:-:S05]  /*0d20*/  CS2R.32 R3, SR_CgaSize ;  /* 0x0000000000037805 */ /* 0x000fca0000008a00 */
[----:B------:R-:W-:-:S06]  /*0d30*/  IMAD R3, R3, -0xa0, RZ ;  /* 0xffffff6003037824 */ /* 0x000fcc00078e02ff */
[----:B------:R-:W4:Y:S01]  /*0d40*/  LDC R3, c[0x0][R3+0x2a0] ;  /* 0x0000a80003037b82 */ /* 0x000f220000000800 */
[----:B------:R-:W-:Y:S02]  /*0d50*/  I2FP.F32.U32 R4, UR24 ;  /* 0x0000001800047c45 */ /* 0x000fe40008201000 */
[----:B------:R-:W-:-:S05]  /*0d60*/  CS2R.32 R160, SR_CgaSize ;  /* 0x0000000000a07805 */ /* 0x000fca0000008a00 */
[----:B------:R-:W-:-:S05]  /*0d70*/  IMAD R160, R160, -0xa0, RZ ;  /* 0xffffff60a0a07824 */ /* 0x000fca00078e02ff */
[----:B-1----:R-:W-:-:S14]  /*0d80*/  R2UR UR4, R160 ;  /* 0x00000000a00472ca */ /* 0x002fdc00000e0000 */
[----:B------:R-:W1:Y:S01]  /*0d90*/  LDCU UR4, c[0x0][UR4+0x2b4] ;  /* 0x00005680040477ac */ /* 0x000e620008000800 */
[----:B------:R-:W-:Y:S01]  /*0da0*/  NOP ;  /* 0x0000000000007918 */ /* 0x000fe20000000000 */
[----:B------:R-:W2:Y:S01]  /*0db0*/  LDCU UR19, c[0x0][0xc24] ;  /* 0x00018480ff1377ac */ /* 0x000ea20008000800 */
[----:B------:R-:W-:-:S05]  /*0dc0*/  CS2R.32 R2, SR_CgaSize ;  /* 0x0000000000027805 */ /* 0x000fca0000008a00 */
[----:B------:R-:W-:-:S06]  /*0dd0*/  IMAD R2, R2, -0xa0, RZ ;  /* 0xffffff6002027824 */ /* 0x000fcc00078e02ff */
[----:B------:R-:W4:Y:S01]  /*0de0*/  LDC R2, c[0x0][R2+0x2a4] ;  /* 0x0000a90002027b82 */ /* 0x000f220000000800 */
[----:B---3--:R-:W-:-:S07]  /*0df0*/  FMUL R5, R5, UR5 ;  /* 0x0000000505057c20 */ /* 0x008fce0008400000 */
[----:B------:R-:W3:Y:S01]  /*0e00*/  S2UR UR51, SR_CTAID.Z ;  /* 0x00000000003379c3 */ /* 0x000ee20000002700 */
[----:B-1----:R-:W-:Y:S01]  /*0e10*/  FMUL R4, R4, UR4 ;  /* 0x0000000404047c20 */ /* 0x002fe20008400000 */
[----:B------:R-:W1:Y:S01]  /*0e20*/  F2I.U32.TRUNC.NTZ R160, R5 ;  /* 0x0000000500a07305 */ /* 0x000e62000020f000 */
[----:B--2---:R-:W-:-:S07]  /*0e30*/  UISETP.GE.AND UP0, UPT, UR19, 0x1, UPT ;  /* 0x000000011300788c */ /* 0x004fce000bf06270 */
[----:B------:R-:W2:Y:S01]  /*0e40*/  F2I.U32.TRUNC.NTZ R135, R4 ;  /* 0x0000000400877305 */ /* 0x000ea2000020f000 */
[----:B-1----:R-:W-:-:S05]  /*0e50*/  IADD3 R160, PT, PT, -R160, RZ, RZ ;  /* 0x000000ffa0a07210 */ /* 0x002fca0007ffe1ff */
[----:B----4-:R-:W-:Y:S01]  /*0e60*/  IMAD R160, R3, R160, UR50 ;  /* 0x0000003203a07e24 */ /* 0x010fe2000f8e02a0 */
[----:B--2---:R-:W-:-:S05]  /*0e70*/  IADD3 R135, PT, PT, -R135, RZ, RZ ;  /* 0x000000ff87877210 */ /* 0x004fca0007ffe1ff */
[----:B------:R-:W-:Y:S01]  /*0e80*/  IMAD R135, R2, R135, UR24 ;  /* 0x0000001802877e24 */ /* 0x000fe2000f8e0287 */
[----:B------:R-:W-:Y:S06]  /*0e90*/  BAR.SYNC.DEFER_BLOCKING 0x0 ;  /* 0x0000000000007b1d */ /* 0x000fec0000010000 */
[----:B---3--:R-:W-:Y:S05]  /*0ea0*/  BRA.U !UP0, `(.L_x_15) ;  /* 0x0000000108d47547 */ /* 0x008fea000b800000 */
[----:B------:R-:W1:Y:S01]  /*0eb0*/  LDCU.128 UR20, c[0x0][0xc10] ;  /* 0x00018200ff1477ac */ /* 0x000e620008000c00 */
[----:B------:R-:W2:Y:S01]  /*0ec0*/  LDCU UR6, c[0x0][0x370] ;  /* 0x00006e00ff0677ac */ /* 0x000ea20008000800 */
[----:B------:R-:W3:Y:S01]  /*0ed0*/  LDCU UR4, c[0x0][0x374] ;  /* 0x00006e80ff0477ac */ /* 0x000ee20008000800 */
[----:B------:R-:W4:Y:S01]  /*0ee0*/  LDCU UR25, c[0x0][0xc0c] ;  /* 0x00018180ff1977ac */ /* 0x000f220008000800 */
[----:B------:R-:W4:Y:S01]  /*0ef0*/  LDCU UR5, c[0x0][0xc20] ;  /* 0x00018400ff0577ac */ /* 0x000f220008000800 */
[----:B------:R-:W4:Y:S01]  /*0f00*/  LDCU.64 UR16, c[0x0][0xc28] ;  /* 0x00018500ff1077ac */ /* 0x000f220008000a00 */
[----:B-1----:R-:W-:Y:S02]  /*0f10*/  UISETP.NE.AND UP0, UPT, UR22, 0x1, UPT ;  /* 0x000000011600788c */ /* 0x002fe4000bf05270 */
[----:B---3--:R-:W-:Y:S02]  /*0f20*/  UIMAD.WIDE.U32 UR8, UR4, UR23, URZ ;  /* 0x00000017040872a5 */ /* 0x008fe4000f8e00ff */
[----:B--2---:R-:W-:-:S02]  /*0f30*/  UIMAD.WIDE.U32 UR10, UR6, UR20, URZ ;  /* 0x00000014060a72a5 */ /* 0x004fc4000f8e00ff */
[----:B----4-:R-:W-:Y:S02]  /*0f40*/  UISETP.NE.AND UP2, UPT, UR25, 0x1, UPT ;  /* 0x000000011900788c */ /* 0x010fe4000bf45270 */
[----:B------:R-:W-:Y:S01]  /*0f50*/  UISETP.NE.AND UP4, UPT, UR19, 0x1, UPT ;  /* 0x000000011300788c */ /* 0x000fe2000bf85270 */
[----:B------:R-:W-:Y:S02]  /*0f60*/  UMOV UR8, UR9 ;  /* 0x0000000900087c82 */ /* 0x000fe40008000000 */
[----:B------:R-:W-:Y:S01]  /*0f70*/  UMOV UR10, UR11 ;  /* 0x0000000b000a7c82 */ /* 0x000fe20008000000 */
[----:B------:R-:W-:Y:S02]  /*0f80*/  @UP0 USHF.R.U32.HI UR4, URZ, UR5, UR8 ;  /* 0x00000005ff040299 */ /* 0x000fe40008011608 */
[----:B------:R-:W-:Y:S02]  /*0f90*/  UIMAD.WIDE.U32 UR12, UR24, UR23, URZ ;  /* 0x00000017180c72a5 */ /* 0x000fe4000f8e00ff */
[----:B------:R-:W-:-:S02]  /*0fa0*/  UIMAD.WIDE.U32 UR8, UR4, UR16, URZ ;  /* 0x00000010040872a5 */ /* 0x000fc4000f8e00ff */
[----:B------:R-:W-:Y:S02]  /*0fb0*/  @UP2 USHF.R.U32.HI UR6, URZ, UR21, UR10 ;  /* 0x00000015ff062299 */ /* 0x000fe4000801160a */
[----:B------:R-:W-:Y:S02]  /*0fc0*/  UIMAD.WIDE.U32 UR14, UR50, UR20, URZ ;  /* 0x00000014320e72a5 */ /* 0x000fe4000f8e00ff */
[----:B------:R-:W-:Y:S01]  /*0fd0*/  UIMAD.WIDE.U32 UR10, UR6, UR16, URZ ;  /* 0x00000010060a72a5 */ /* 0x000fe2000f8e00ff */
[----:B------:R-:W-:Y:S01]  /*0fe0*/  UMOV UR12, UR13 ;  /* 0x0000000d000c7c82 */ /* 0x000fe20008000000 */
[----:B------:R-:W-:Y:S01]  /*0ff0*/  UMOV UR8, UR9 ;  /* 0x0000000900087c82 */ /* 0x000fe20008000000 */
[----:B------:R-:W-:Y:S02]  /*1000*/  USHF.R.U32.HI UR12, URZ, UR5, UR12 ;  /* 0x00000005ff0c7299 */ /* 0x000fe4000801160c */
[----:B------:R-:W-:Y:S01]  /*1010*/  @UP4 USHF.R.U32.HI UR4, URZ, UR17, UR8 ;  /* 0x00000011ff044299 */ /* 0x000fe20008011608 */
[----:B------:R-:W-:Y:S01]  /*1020*/  UMOV UR14, UR15 ;  /* 0x0000000f000e7c82 */ /* 0x000fe20008000000 */
[----:B------:R-:W-:Y:S01]  /*1030*/  UMOV UR10, UR11 ;  /* 0x0000000b000a7c82 */ /* 0x000fe20008000000 */
[----:B------:R-:W-:-:S02]  /*1040*/  USHF.R.U32.HI UR14, URZ, UR21, UR14 ;  /* 0x00000015ff0e7299 */ /* 0x000fc4000801160e */
[----:B------:R-:W-:Y:S02]  /*1050*/  USEL UR5, UR24, UR12, !UP0 ;  /* 0x0000000c18057287 */ /* 0x000fe4000c000000 */
[----:B------:R-:W-:Y:S02]  /*1060*/  @UP4 USHF.R.U32.HI UR6, URZ, UR17, UR10 ;  /* 0x00000011ff064299 */ /* 0x000fe4000801160a */
[----:B------:R-:W-:Y:S02]  /*1070*/  UIMAD UR7, UR4, UR19, URZ ;  /* 0x00000013040772a4 */ /* 0x000fe4000f8e02ff */
[----:B------:R-:W-:Y:S02]  /*1080*/  USEL UR4, UR50, UR14, !UP2 ;  /* 0x0000000e32047287 */ /* 0x000fe4000d000000 */
[----:B------:R-:W-:Y:S02]  /*1090*/  UIMAD UR10, UR6, UR19, URZ ;  /* 0x00000013060a72a4 */ /* 0x000fe4000f8e02ff */
[----:B------:R-:W-:-:S02]  /*10a0*/  UISETP.GE.AND UP0, UPT, UR5, UR7, UPT ;  /* 0x000000070500728c */ /* 0x000fc4000bf06270 */
[----:B------:R-:W-:Y:S02]  /*10b0*/  UIMAD.WIDE.U32 UR8, UR5, UR16, URZ ;  /* 0x00000010050872a5 */ /* 0x000fe4000f8e00ff */
[----:B------:R-:W-:Y:S02]  /*10c0*/  UISETP.GE.OR UP0, UPT, UR4, UR10, UP0 ;  /* 0x0000000a0400728c */ /* 0x000fe40008706670 */
[----:B------:R-:W-:Y:S02]  /*10d0*/  UIMAD.WIDE.U32 UR10, UR4, UR16, URZ ;  /* 0x00000010040a72a5 */ /* 0x000fe4000f8e00ff */
[----:B------:R-:W-:Y:S01]  /*10e0*/  UIADD3 UR10, UPT, UPT, -UR4, URZ, URZ ;  /* 0x000000ff040a7290 */ /* 0x000fe2000fffe1ff */
[----:B------:R-:W-:Y:S01]  /*10f0*/  UMOV UR8, UR9 ;  /* 0x0000000900087c82 */ /* 0x000fe20008000000 */
[----:B------:R-:W-:Y:S02]  /*1100*/  UIADD3 UR9, UPT, UPT, -UR5, URZ, URZ ;  /* 0x000000ff05097290 */ /* 0x000fe4000fffe1ff */
[----:B------:R-:W-:-:S03]  /*1110*/  USHF.R.U32.HI UR8, URZ, UR17, UR8 ;  /* 0x00000011ff087299 */ /* 0x000fc60008011608 */
[----:B------:R-:W-:Y:S01]  /*1120*/  @!UP0 UMOV UR7, UR11 ;  /* 0x0000000b00078c82 */ /* 0x000fe20008000000 */
[----:B------:R-:W-:Y:S02]  /*1130*/  UIMAD UR24, UR22, UR9, UR24 ;  /* 0x00000009161872a4 */ /* 0x000fe4000f8e0218 */
[----:B------:R-:W-:Y:S02]  /*1140*/  USEL UR8, UR5, UR8, !UP4 ;  /* 0x0000000805087287 */ /* 0x000fe4000e000000 */
[----:B------:R-:W-:Y:S02]  /*1150*/  @!UP0 USHF.R.U32.HI UR7, URZ, UR17, UR7 ;  /* 0x00000011ff078299 */ /* 0x000fe40008011607 */
[----:B------:R-:W-:Y:S02]  /*1160*/  UIADD3 UR9, UPT, UPT, -UR8, URZ, URZ ;  /* 0x000000ff08097290 */ /* 0x000fe4000fffe1ff */
[----:B------:R-:W-:Y:S02]  /*1170*/  @!UP0 USEL UR7, UR4, UR7, !UP4 ;  /* 0x0000000704078287 */ /* 0x000fe4000e000000 */
[----:B------:R-:W-:-:S02]  /*1180*/  UIMAD UR9, UR19, UR9, UR5 ;  /* 0x00000009130972a4 */ /* 0x000fc4000f8e0205 */
[----:B------:R-:W-:Y:S02]  /*1190*/  @!UP0 UIADD3 UR8, UPT, UPT, UR8, -UR7, URZ ;  /* 0x8000000708088290 */ /* 0x000fe4000fffe0ff */
[----:B------:R-:W-:Y:S02]  /*11a0*/  @!UP0 UIMAD UR7, UR9, UR6, UR7 ;  /* 0x00000006090782a4 */ /* 0x000fe4000f8e0207 */
[----:B------:R-:W-:Y:S02]  /*11b0*/  @!UP0 UIMAD UR5, UR8, UR19, UR4 ;  /* 0x00000013080582a4 */ /* 0x000fe4000f8e0204 */
[----:B------:R-:W-:Y:S02]  /*11c0*/  UIMAD UR6, UR25, UR10, UR50 ;  /* 0x0000000a190672a4 */ /* 0x000fe4000f8e0232 */
[----:B------:R-:W-:Y:S01]  /*11d0*/  UIMAD UR24, UR5, UR22, UR24 ;  /* 0x00000016051872a4 */ /* 0x000fe2000f8e0218 */
[----:B------:R-:W-:Y:S02]  /*11e0*/  @!UP0 UMOV UR4, UR7 ;  /* 0x0000000700048c82 */ /* 0x000fe40008000000 */
[----:B------:R-:W-:-:S12]  /*11f0*/  UIMAD UR50, UR4, UR25, UR6 ;  /* 0x00000019043272a4 */ /* 0x000fd8000f8e0206 */
.L_x_15:
[----:B------:R-:W1:Y:S02]  /*1200*/  LDCU UR4, c[0x0][0xc30] ;  /* 0x00018600ff0477ac */ /* 0x000e640008000800 */
[----:B-1----:R-:W-:-:S09]  /*1210*/  UISETP.NE.AND UP0, UPT, UR4, 0x1, UPT ;  /* 0x000000010400788c */ /* 0x002fd2000bf05270 */
[----:B------:R-:W-:Y:S05]  /*1220*/  BRA.U UP0, `(.L_x_16) ;  /* 0x0000000100447547 */ /* 0x000fea000b800000 */
[----:B------:R-:W1:Y:S01]  /*1230*/  LDCU.128 UR8, c[0x0][0xc10] ;  /* 0x00018200ff0877ac */ /* 0x000e620008000c00 */
[----:B------:R-:W2:Y:S01]  /*1240*/  LDCU UR12, c[0x0][0xc0c] ;  /* 0x00018180ff0c77ac */ /* 0x000ea20008000800 */
[----:B------:R-:W3:Y:S01]  /*1250*/  LDCU UR13, c[0x0][0xc20] ;  /* 0x00018400ff0d77ac */ /* 0x000ee20008000800 */
[----:B-1----:R-:W-:Y:S02]  /*1260*/  UIMAD.WIDE.U32 UR6, UR50, UR8, URZ ;  /* 0x00000008320672a5 */ /* 0x002fe4000f8e00ff */
[----:B------:R-:W-:Y:S02]  /*1270*/  UIMAD.WIDE.U32 UR4, UR24, UR11, URZ ;  /* 0x0000000b180472a5 */ /* 0x000fe4000f8e00ff */
[----:B--2---:R-:W-:Y:S02]  /*1280*/  UISETP.NE.AND UP2, UPT, UR12, 0x1, UPT ;  /* 0x000000010c00788c */ /* 0x004fe4000bf45270 */
[----:B------:R-:W-:Y:S01]  /*1290*/  UISETP.NE.AND UP0, UPT, UR10, 0x1, UPT ;  /* 0x000000010a00788c */ /* 0x000fe2000bf05270 */
[----:B------:R-:W-:-:S02]  /*12a0*/  UMOV UR6, UR7 ;  /* 0x0000000700067c82 */ /* 0x000fc40008000000 */
[----:B------:R-:W-:Y:S01]  /*12b0*/  UMOV UR4, UR5 ;  /* 0x0000000500047c82 */ /* 0x000fe20008000000 */
[----:B------:R-:W-:Y:S02]  /*12c0*/  USHF.R.U32.HI UR6, URZ, UR9, UR6 ;  /* 0x00000009ff067299 */ /* 0x000fe40008011606 */
[----:B---3--:R-:W-:Y:S02]  /*12d0*/  USHF.R.U32.HI UR4, URZ, UR13, UR4 ;  /* 0x0000000dff047299 */ /* 0x008fe40008011604 */
[----:B------:R-:W-:Y:S02]  /*12e0*/  USEL UR5, UR50, UR6, !UP2 ;  /* 0x0000000632057287 */ /* 0x000fe4000d000000 */
[----:B------:R-:W-:-:S04]  /*12f0*/  USEL UR4, UR24, UR4, !UP0 ;  /* 0x0000000418047287 */ /* 0x000fc8000c000000 */
[----:B------:R-:W-:Y:S02]  /*1300*/  UIADD3 UR6, UPT, UPT, UR5, -UR4, URZ ;  /* 0x8000000405067290 */ /* 0x000fe4000fffe0ff */
[----:B------:R-:W-:Y:S02]  /*1310*/  UIADD3 UR4, UPT, UPT, -UR5, UR4, URZ ;  /* 0x0000000405047290 */ /* 0x000fe4000fffe1ff */
[----:B------:R-:W-:Y:S02]  /*1320*/  UIMAD UR24, UR6, UR10, UR24 ;  /* 0x0000000a061872a4 */ /* 0x000fe4000f8e0218 */
[----:B------:R-:W-:-:S12]  /*1330*/  UIMAD UR50, UR4, UR12, UR50 ;  /* 0x0000000c043272a4 */ /* 0x000fd8000f8e0232 */
.L_x_16:
[----:B------:R-:W-:Y:S01]  /*1340*/  BAR.SYNC.DEFER_BLOCKING 0x0 ;  /* 0x0000000000007b1d */ /* 0x000fe20000010000 */
[----:B------:R-:W-:Y:S01]  /*1350*/  UISETP.NE.AND UP0, UPT, UR18, 0x2, UPT ;  /* 0x000000021200788c */ /* 0x000fe2000bf05270 */
[----:B------:R-:W-:Y:S02]  /*1360*/  ISETP.NE.OR P3, PT, R0, 0x2, !P3 ;  /* 0x000000020000780c */ /* 0x000fe40005f65670 */
[----:B------:R-:W-:Y:S02]  /*1370*/  LOP3.LUT R0, R166, 0x1f, RZ, 0xc0, !PT ;  /* 0x0000001fa6007812 */ /* 0x000fe400078ec0ff */
[----:B------:R-:W1:Y:S04]  /*1380*/  LDCU UR39, c[0x0][0xc24] ;  /* 0x00018480ff2777ac */ /* 0x000e680008000800 */
[----:B------:R-:W-:Y:S05]  /*1390*/  BRA.U UP0, `(.L_x_17) ;  /* 0x0000001d00707547 */ /* 0x000fea000b800000 */
[----:B------:R-:W2:Y:S01]  /*13a0*/  LDCU UR5, c[0x0][0x388] ;  /* 0x00007100ff0577ac */ /* 0x000ea20008000800 */
[----:B------:R-:W-:Y:S01]  /*13b0*/  PLOP3.LUT P1, PT, PT, PT, UP3, 0x80, 0x8 ;  /* 0x000000000008781c */ /* 0x000fe20003f2f038 */
[----:B------:R-:W-:Y:S01]  /*13c0*/  IMAD.MOV.U32 R2, RZ, RZ, RZ ;  /* 0x000000ffff027224 */ /* 0x000fe200078e00ff */
[----:B------:R-:W-:Y:S01]  /*13d0*/  ISETP.EQ.OR P2, PT, R0, RZ, P3 ;  /* 0x000000ff0000720c */ /* 0x000fe20001f42670 */
[----:B------:R-:W3:Y:S01]  /*13e0*/  LDCU UR8, c[0x0][0x38c] ;  /* 0x00007180ff0877ac */ /* 0x000ee20008000800 */
[----:B------:R-:W-:Y:S01]  /*13f0*/  PLOP3.LUT P1, PT, P1, PT, PT, 0x8, 0x80 ;  /* 0x000000000080781c */ /* 0x000fe20000f2e170 */
[----:B------:R-:W4:Y:S01]  /*1400*/  LDCU.64 UR6, c[0x0][0x390] ;  /* 0x00007200ff0677ac */ /* 0x000f220008000a00 */
[----:B------:R-:W1:Y:S01]  /*1410*/  LDCU UR53, c[0x0][0x370] ;  /* 0x00006e00ff3577ac */ /* 0x000e620008000800 */
[----:B------:R-:W1:Y:S01]  /*1420*/  LDCU.64 UR42, c[0x0][0x348] ;  /* 0x00006900ff2a77ac */ /* 0x000e620008000a00 */
[----:B--2---:R-:W-:Y:S01]  /*1430*/  UIADD3 UR5, UPT, UPT, UR5, 0x3f, URZ ;  /* 0x0000003f05057890 */ /* 0x004fe2000fffe0ff */
[----:B------:R-:W2:Y:S03]  /*1440*/  LDCU UR52, c[0x0][0x374] ;  /* 0x00006e80ff3477ac */ /* 0x000ea60008000800 */
[----:B------:R-:W-:Y:S01]  /*1450*/  USHF.R.S32.HI UR4, URZ, 0x1f, UR5 ;  /* 0x0000001fff047899 */ /* 0x000fe20008011405 */
[----:B------:R-:W-:Y:S01]  /*1460*/  UMOV UR26, 0x1 ;  /* 0x00000001001a7882 */ /* 0x000fe20000000000 */
[----:B------:R-:W-:-:S02]  /*1470*/  UMOV UR30, URZ ;  /* 0x000000ff001e7c82 */ /* 0x000fc40008000000 */
[----:B------:R-:W-:Y:S01]  /*1480*/  ULEA.HI UR4, UR4, UR5, URZ, 0x6 ;  /* 0x0000000504047291 */ /* 0x000fe2000f8f30ff */
[----:B------:R-:W-:Y:S01]  /*1490*/  UMOV UR31, URZ ;  /* 0x000000ff001f7c82 */ /* 0x000fe20008000000 */
[----:B------:R-:W-:Y:S02]  /*14a0*/  UMOV UR38, URZ ;  /* 0x000000ff00267c82 */ /* 0x000fe40008000000 */
[----:B------:R-:W-:-:S04]  /*14b0*/  USHF.R.S32.HI UR4, URZ, 0x6, UR4 ;  /* 0x00000006ff047899 */ /* 0x000fc80008011404 */
[----:B---3--:R-:W-:-:S04]  /*14c0*/  UIMAD UR4, UR4, UR8, URZ ;  /* 0x00000008040472a4 */ /* 0x008fc8000f8e02ff */
[----:B----4-:R-:W-:-:S04]  /*14d0*/  UIMAD UR4, UR4, UR6, URZ ;  /* 0x00000006040472a4 */ /* 0x010fc8000f8e02ff */
[----:B------:R-:W-:-:S04]  /*14e0*/  UIMAD UR54, UR4, UR7, URZ ;  /* 0x00000007043672a4 */ /* 0x000fc8000f8e02ff */
[----:B------:R-:W-:Y:S02]  /*14f0*/  UISETP.NE.AND UP1, UPT, UR54, URZ, UPT ;  /* 0x000000ff3600728c */ /* 0x000fe4000bf25270 */
[----:B------:R-:W-:-:S04]  /*1500*/  UISETP.LT.U32.AND UP0, UPT, UR54, 0xc, UPT ;  /* 0x0000000c3600788c */ /* 0x000fc8000bf01070 */
[----:B------:R-:W-:-:S04]  /*1510*/  USEL UR4, UR54, 0xc, UP0 ;  /* 0x0000000c36047887 */ /* 0x000fc80008000000 */
[----:B------:R-:W-:Y:S02]  /*1520*/  UIADD3 UR5, UPT, UPT, UR4, -0x1, URZ ;  /* 0xffffffff04057890 */ /* 0x000fe4000fffe0ff */
[----:B------:R-:W-:Y:S02]  /*1530*/  @!UP1 UIADD3 UR5, UPT, UPT, UR4, URZ, URZ ;  /* 0x000000ff04059290 */ /* 0x000fe4000fffe0ff */
[----:B------:R-:W-:Y:S02]  /*1540*/  UIADD3 UR51, UPT, UPT, UR54, -UR4, URZ ;  /* 0x8000000436337290 */ /* 0x000fe4000fffe0ff */
[----:B-12---:R-:W-:-:S12]  /*1550*/  UIADD3 UR55, UPT, UPT, UR5, 0x1, URZ ;  /* 0x0000000105377890 */ /* 0x006fd8000fffe0ff */
.L_x_33:
[----:B------:R-:W1:Y:S01]  /*1560*/  S2UR UR36, SR_CgaCtaId ;  /* 0x00000000002479c3 */ /* 0x000e620000008800 */
[----:B------:R-:W-:Y:S01]  /*1570*/  UMOV UR4, 0x400 ;  /* 0x0000040000047882 */ /* 0x000fe20000000000 */
[----:B------:R-:W-:Y:S01]  /*1580*/  MOV R0, UR26 ;  /* 0x0000001a00007c02 */ /* 0x000fe20008000f00 */
[----:B------:R-:W-:Y:S02]  /*1590*/  UISETP.NE.AND UP0, UPT, UR54, URZ, UPT ;  /* 0x000000ff3600728c */ /* 0x000fe4000bf05270 */
[----:B------:R-:W-:Y:S01]  /*15a0*/  USHF.L.U32 UR44, UR50, 0x7, URZ ;  /* 0x00000007322c7899 */ /* 0x000fe200080006ff */
[----:B------:R-:W-:Y:S01]  /*15b0*/  SHF.L.U32 R0, R0, 0x1f, RZ ;  /* 0x0000001f00007819 */ /* 0x000fe200000006ff */
[----:B------:R-:W-:Y:S01]  /*15c0*/  USHF.L.U32 UR19, UR24, 0x7, URZ ;  /* 0x0000000718137899 */ /* 0x000fe200080006ff */
[----:B------:R-:W-:Y:S01]  /*15d0*/  UMOV UR27, URZ ;  /* 0x000000ff001b7c82 */ /* 0x000fe20008000000 */
[----:B------:R-:W-:Y:S01]  /*15e0*/  UMOV UR22, URZ ;  /* 0x000000ff00167c82 */ /* 0x000fe20008000000 */
[----:B------:R-:W-:Y:S01]  /*15f0*/  UMOV UR21, URZ ;  /* 0x000000ff00157c82 */ /* 0x000fe20008000000 */
[----:B------:R-:W-:Y:S01]  /*1600*/  UMOV UR20, URZ ;  /* 0x000000ff00147c82 */ /* 0x000fe20008000000 */
[----:B-1----:R-:W-:-:S04]  /*1610*/  ULEA UR36, UR36, UR4, 0x18 ;  /* 0x0000000424247291 */ /* 0x002fc8000f8ec0ff */
[----:B------:R-:W-:-:S09]  /*1620*/  ULEA UR4, UR30, UR36, 0x3 ;  /* 0x000000241e047291 */ /* 0x000fd2000f8e18ff */
[----:B------:R1:W2:Y:S01]  /*1630*/  SYNCS.PHASECHK.TRANS64.TRYWAIT P0, [UR4+0x60], R0 ;  /* 0x00006000ff0075a7 */ /* 0x0002a20008001104 */
[----:B------:R-:W-:Y:S05]  /*1640*/  BRA.U !UP0, `(.L_x_18) ;  /* 0x0000000508947547 */ /* 0x000fea000b800000 */
[----:B------:R-:W3:Y:S01]  /*1650*/  LDCU.128 UR12, c[0x0][0x480] ;  /* 0x00009000ff0c77ac */ /* 0x000ee20008000c00 */
[----:B------:R-:W4:Y:S01]  /*1660*/  LDCU.128 UR8, c[0x0][0x490] ;  /* 0x00009200ff0877ac */ /* 0x000f220008000c00 */
[----:B------:R-:W1:Y:S01]  /*1670*/  LDCU.64 UR20, c[0x0][0x4c0] ;  /* 0x00009800ff1477ac */ /* 0x000e620008000a00 */
[----:B------:R-:W1:Y:S01]  /*1680*/  LDCU.64 UR16, c[0x0][0x4f0] ;  /* 0x00009e00ff1077ac */ /* 0x000e620008000a00 */
[----:B------:R-:W1:Y:S01]  /*1690*/  LDCU UR18, c[0x0][0x4c8] ;  /* 0x00009900ff1277ac */ /* 0x000e620008000800 */
[----:B---3--:R-:W-:Y:S02]  /*16a0*/  UIMAD.WIDE.U32 UR4, UR44, UR13, URZ ;  /* 0x0000000d2c0472a5 */ /* 0x008fe4000f8e00ff */
[----:B------:R-:W-:Y:S02]  /*16b0*/  UISETP.NE.AND UP0, UPT, UR12, 0x1, UPT ;  /* 0x000000010c00788c */ /* 0x000fe4000bf05270 */
[----:B------:R-:W-:Y:S01]  /*16c0*/  USHF.R.U32.HI UR5, URZ, UR14, UR5 ;  /* 0x0000000eff057299 */ /* 0x000fe20008011605 */
[----:B------:R-:W3:Y:S03]  /*16d0*/  LDCU UR45, c[0x0][0x38c] ;  /* 0x00007180ff2d77ac */ /* 0x000ee60008000800 */
[----:B------:R-:W-:-:S02]  /*16e0*/  USEL UR5, UR44, UR5, !UP0 ;  /* 0x000000052c057287 */ /* 0x000fc4000c000000 */
[----:B------:R-:W-:Y:S02]  /*16f0*/  UISETP.NE.AND UP0, UPT, UR15, 0x1, UPT ;  /* 0x000000010f00788c */ /* 0x000fe4000bf05270 */
[----:B----4-:R-:W-:Y:S01]  /*1700*/  UIMAD.WIDE.U32 UR6, UR5, UR8, URZ ;  /* 0x00000008050672a5 */ /* 0x010fe2000f8e00ff */
[----:B------:R-:W4:Y:S01]  /*1710*/  LDCU UR8, c[0x0][0x4a0] ;  /* 0x00009400ff0877ac */ /* 0x000f220008000800 */
[----:B------:R-:W1:Y:S05]  /*1720*/  LDCU UR23, c[0x0][0x4cc] ;  /* 0x00009980ff1777ac */ /* 0x000e6a0008000800 */
[----:B------:R-:W-:Y:S01]  /*1730*/  UMOV UR4, UR7 ;  /* 0x0000000700047c82 */ /* 0x000fe20008000000 */
[----:B------:R-:W1:Y:S01]  /*1740*/  LDCU.64 UR40, c[0x0][0x390] ;  /* 0x00007200ff2877ac */ /* 0x000e620008000a00 */
[----:B------:R-:W-:Y:S01]  /*1750*/  USHF.R.U32.HI UR4, URZ, UR9, UR4 ;  /* 0x00000009ff047299 */ /* 0x000fe20008011604 */
[----:B------:R-:W1:Y:S03]  /*1760*/  LDCU UR9, c[0x0][0x4ec] ;  /* 0x00009d80ff0977ac */ /* 0x000e660008000800 */
[----:B------:R-:W-:-:S02]  /*1770*/  USEL UR4, UR5, UR4, !UP0 ;  /* 0x0000000405047287 */ /* 0x000fc4000c000000 */
[----:B------:R-:W-:Y:S02]  /*1780*/  UISETP.NE.AND UP0, UPT, UR10, 0x1, UPT ;  /* 0x000000010a00788c */ /* 0x000fe4000bf05270 */
[----:B------:R-:W-:Y:S01]  /*1790*/  UIMAD.WIDE.U32 UR6, UR4, UR11, URZ ;  /* 0x0000000b040672a5 */ /* 0x000fe2000f8e00ff */
[----:B------:R-:W1:Y:S01]  /*17a0*/  LDCU.64 UR24, c[0x0][0x4d0] ;  /* 0x00009a00ff1877ac */ /* 0x000e620008000a00 */
[----:B------:R-:W-:-:S05]  /*17b0*/  UIADD3 UR38, UPT, UPT, UR55, UR31, URZ ;  /* 0x0000001f37267290 */ /* 0x000fca000fffe0ff */
[----:B------:R-:W-:Y:S01]  /*17c0*/  UMOV UR6, UR7 ;  /* 0x0000000700067c82 */ /* 0x000fe20008000000 */
[----:B------:R-:W-:Y:S02]  /*17d0*/  UIADD3 UR7, UPT, UPT, -UR4, URZ, URZ ;  /* 0x000000ff04077290 */ /* 0x000fe4000fffe1ff */
[----:B----4-:R-:W-:Y:S02]  /*17e0*/  USHF.R.U32.HI UR6, URZ, UR8, UR6 ;  /* 0x00000008ff067299 */ /* 0x010fe40008011606 */
[----:B------:R-:W-:Y:S02]  /*17f0*/  UIADD3 UR8, UPT, UPT, -UR5, URZ, URZ ;  /* 0x000000ff05087290 */ /* 0x000fe4000fffe1ff */
[----:B------:R-:W-:Y:S02]  /*1800*/  USEL UR14, UR4, UR6, !UP0 ;  /* 0x00000006040e7287 */ /* 0x000fe4000c000000 */
[----:B------:R-:W-:Y:S02]  /*1810*/  UIMAD UR7, UR15, UR7, UR5 ;  /* 0x000000070f0772a4 */ /* 0x000fe4000f8e0205 */
[----:B------:R-:W-:-:S02]  /*1820*/  UIADD3 UR6, UPT, UPT, -UR14, URZ, URZ ;  /* 0x000000ff0e067290 */ /* 0x000fc4000fffe1ff */
[----:B------:R-:W-:Y:S02]  /*1830*/  UIMAD UR8, UR12, UR8, UR44 ;  /* 0x000000080c0872a4 */ /* 0x000fe4000f8e022c */
[----:B------:R-:W-:Y:S02]  /*1840*/  UIMAD UR13, UR10, UR6, UR4 ;  /* 0x000000060a0d72a4 */ /* 0x000fe4000f8e0204 */
[----:B-1----:R-:W-:Y:S02]  /*1850*/  UIMAD UR11, UR8, UR20, UR9 ;  /* 0x00000014080b72a4 */ /* 0x002fe4000f8e0209 */
[----:B------:R-:W-:Y:S01]  /*1860*/  UIMAD UR12, UR7, UR21, UR16 ;  /* 0x00000015070c72a4 */ /* 0x000fe2000f8e0210 */
[----:B------:R-:W1:Y:S02]  /*1870*/  LDCU.64 UR4, c[0x0][0x4f8] ;  /* 0x00009f00ff0477ac */ /* 0x000e640008000a00 */
[----:B------:R-:W4:Y:S01]  /*1880*/  LDCU UR6, c[0x0][0x500] ;  /* 0x0000a000ff0677ac */ /* 0x000f220008000800 */
[----:B------:R-:W-:Y:S01]  /*1890*/  UIMAD UR13, UR13, UR18, UR17 ;  /* 0x000000120d0d72a4 */ /* 0x000fe2000f8e0211 */
[----:B------:R-:W-:Y:S01]  /*18a0*/  UMOV UR27, URZ ;  /* 0x000000ff001b7c82 */ /* 0x000fe20008000000 */
[----:B------:R-:W-:Y:S01]  /*18b0*/  UMOV UR7, UR30 ;  /* 0x0000001e00077c82 */ /* 0x000fe20008000000 */
[----:B------:R-:W-:Y:S01]  /*18c0*/  UMOV UR20, URZ ;  /* 0x000000ff00147c82 */ /* 0x000fe20008000000 */
[----:B------:R-:W-:Y:S01]  /*18d0*/  UMOV UR21, URZ ;  /* 0x000000ff00157c82 */ /* 0x000fe20008000000 */
[----:B---3--:R-:W-:-:S07]  /*18e0*/  UMOV UR22, URZ ;  /* 0x000000ff00167c82 */ /* 0x008fce0008000000 */
.L_x_23:
[----:B------:R-:W-:Y:S01]  /*18f0*/  @!P3 MOV R3, 0x4000 ;  /* 0x000040000003b802 */ /* 0x000fe20000000f00 */
[----:B------:R-:W-:Y:S01]  /*1900*/  ULEA UR9, UR7, UR36, 0x3 ;  /* 0x0000002407097291 */ /* 0x000fe2000f8e18ff */
[----:B-12---:R-:W-:Y:S11]  /*1910*/  @P0 BRA `(.L_x_19) ;  /* 0x0000000000100947 */ /* 0x006ff60003800000 */
[----:B------:R-:W-:Y:S04]  /*1920*/  MOV R0, UR26 ;  /* 0x0000001a00007c02 */ /* 0x000fe80008000f00 */
[----:B------:R-:W-:Y:S04]  /*1930*/  SHF.L.U32 R5, R0, 0x1f, RZ ;  /* 0x0000001f00057819 */ /* 0x000fe800000006ff */
[----:B------:R-:W2:Y:S02]  /*1940*/  SYNCS.PHASECHK.TRANS64.TRYWAIT P0, [UR9+0x60], R5 ;  /* 0x00006005ff0075a7 */ /* 0x000ea40008001109 */
[----:B--2---:R-:W-:Y:S05]  /*1950*/  @!P0 BRA `(.L_x_20) ;  /* 0x0000007800388947 */ /* 0x004fea0003800000 */
.L_x_19:
[----:B------:R3:W-:Y:S01]  /*1960*/  @!P3 SYNCS.ARRIVE.TRANS64 RZ, [UR9], R3 ;  /* 0x00000003ffffb9a7 */ /* 0x0007e20008000009 */
[----:B------:R-:W-:Y:S04]  /*1970*/  BSSY.RECONVERGENT B0, `(.L_x_21) ;  /* 0x0000003000007945 */ /* 0x000fe80003800200 */
[----:B------:R-:W-:Y:S05]  /*1980*/  @P2 BRA `(.L_x_22) ;  /* 0x0000000000042947 */ /* 0x000fea0003800000 */
[----:B-1--4-:R-:W-:Y:S05]  /*1990*/  BPT.TRAP 0x1 ;  /* 0x000000040000795c */ /* 0x012fea0000300000 */
.L_x_22:
[----:B-1--4-:R-:W-:Y:S05]  /*19a0*/  BSYNC.RECONVERGENT B0 ;  /* 0x0000000000007941 */ /* 0x012fea0003800200 */
.L_x_21:
[----:B------:R-:W-:Y:S02]  /*19b0*/  UIADD3 UR8, UPT, UPT, UR7, 0x1, URZ ;  /* 0x0000000107087890 */ /* 0x000fe4000fffe0ff */
[----:B------:R-:W-:Y:S02]  /*19c0*/  UIMAD UR15, UR20, UR23, UR4 ;  /* 0x00000017140f72a4 */ /* 0x000fe4000f8e0204 */
[----:B------:R-:W-:Y:S02]  /*19d0*/  UISETP.NE.AND UP0, UPT, UR8, 0xc, UPT ;  /* 0x0000000c0800788c */ /* 0x000fe4000bf05270 */
[----:B------:R-:W-:Y:S02]  /*19e0*/  ULEA UR16, UR7, UR36, 0xd ;  /* 0x0000002407107291 */ /* 0x000fe4000f8e68ff */
[----:B------:R-:W-:Y:S02]  /*19f0*/  USEL UR10, URZ, 0x1, UP0 ;  /* 0x00000001ff0a7887 */ /* 0x000fe40008000000 */
[----:B------:R-:W-:Y:S02]  /*1a00*/  USEL UR30, UR8, URZ, UP0 ;  /* 0x000000ff081e7287 */ /* 0x000fe40008000000 */
[----:B------:R-:W-:Y:S02]  /*1a10*/  ULOP3.LUT UR26, UR26, UR10, URZ, 0x3c, !UPT ;  /* 0x0000000a1a1a7292 */ /* 0x000fe4000f8e3cff */
[----:B------:R-:W-:Y:S02]  /*1a20*/  ULEA UR8, UR30, UR36, 0x3 ;  /* 0x000000241e087291 */ /* 0x000fe4000f8e18ff */
[----:B------:R-:W-:Y:S02]  /*1a30*/  UIADD3 UR34, UP0, UPT, UR42, 0x80, URZ ;  /* 0x000000802a227890 */ /* 0x000fe4000ff1e0ff */
[----:B------:R-:W-:Y:S01]  /*1a40*/  USHF.L.U32 UR10, UR27, 0x6, URZ ;  /* 0x000000061b0a7899 */ /* 0x000fe200080006ff */
[----:B--2---:R-:W-:Y:S01]  /*1a50*/  MOV R0, UR26 ;  /* 0x0000001a00007c02 */ /* 0x004fe20008000f00 */
[----:B------:R-:W-:Y:S02]  /*1a60*/  UIADD3.X UR35, UPT, UPT, URZ, UR43, URZ, UP0, !UPT ;  /* 0x0000002bff237290 */ /* 0x000fe400087fe4ff */
[----:B------:R-:W-:Y:S01]  /*1a70*/  UIADD3 UR32, UP3, UPT, UR42, 0x200, URZ ;  /* 0x000002002a207890 */ /* 0x000fe2000ff7e0ff */
[----:B---3--:R-:W-:Y:S01]  /*1a80*/  SHF.L.U32 R3, R0, 0x1f, RZ ;  /* 0x0000001f00037819 */ /* 0x008fe200000006ff */
[----:B------:R-:W-:Y:S02]  /*1a90*/  UIADD3 UR37, UPT, UPT, UR20, 0x1, URZ ;  /* 0x0000000114257890 */ /* 0x000fe4000fffe0ff */
[----:B------:R-:W-:Y:S01]  /*1aa0*/  UIADD3.X UR33, UPT, UPT, URZ, UR43, URZ, UP3, !UPT ;  /* 0x0000002bff217290 */ /* 0x000fe20009ffe4ff */
[----:B------:R3:W1:Y:S01]  /*1ab0*/  SYNCS.PHASECHK.TRANS64.TRYWAIT P0, [UR8+0x60], R3 ;  /* 0x00006003ff0075a7 */ /* 0x0006620008001108 */
[----:B------:R-:W-:Y:S02]  /*1ac0*/  UIMAD UR8, UR21, UR24, UR5 ;  /* 0x00000018150872a4 */ /* 0x000fe4000f8e0205 */
[----:B------:R-:W-:Y:S02]  /*1ad0*/  UIMAD UR7, UR22, UR25, UR6 ;  /* 0x00000019160772a4 */ /* 0x000fe4000f8e0206 */
[----:B------:R-:W-:Y:S02]  /*1ae0*/  ULEA UR15, UR8, UR15, 0x5 ;  /* 0x0000000f080f7291 */ /* 0x000fe4000f8e28ff */
[----:B------:R-:W-:Y:S02]  /*1af0*/  UIADD3 UR8, UPT, UPT, UR16, 0x8400, URZ ;  /* 0x0000840010087890 */ /* 0x000fe4000fffe0ff */
[----:B------:R-:W-:Y:S02]  /*1b00*/  ULEA UR7, UR7, UR15, 0xa ;  /* 0x0000000f07077291 */ /* 0x000fe4000f8e50ff */
[----:B------:R-:W-:Y:S02]  /*1b10*/  UIADD3 UR16, UPT, UPT, UR16, 0x20400, URZ ;  /* 0x0002040010107890 */ /* 0x000fe4000fffe0ff */
[----:B------:R-:W-:Y:S02]  /*1b20*/  UPRMT UR7, UR7, 0x5410, URZ ;  /* 0x0000541007077896 */ /* 0x000fe400080000ff */
[----:B------:R-:W-:Y:S02]  /*1b30*/  UISETP.NE.AND UP2, UPT, UR37, UR45, UPT ;  /* 0x0000002d2500728c */ /* 0x000fe4000bf45270 */
[----:B------:R-:W-:Y:S02]  /*1b40*/  UIADD3 UR29, UPT, UPT, UR21, 0x1, URZ ;  /* 0x00000001151d7890 */ /* 0x000fe4000fffe0ff */
[----:B------:R-:W-:Y:S02]  /*1b50*/  UIADD3 UR28, UPT, UPT, UR22, 0x1, URZ ;  /* 0x00000001161c7890 */ /* 0x000fe4000fffe0ff */
[----:B------:R-:W-:Y:S01]  /*1b60*/  UIADD3 UR31, UPT, UPT, UR31, 0x1, URZ ;  /* 0x000000011f1f7890 */ /* 0x000fe2000fffe0ff */
[----:B------:R2:W-:Y:S01]  /*1b70*/  UTMALDG.5D.IM2COL [UR8], [UR34], UR7 ;  /* 0x00000008220073b4 */ /* 0x0005e20008060007 */
[----:B------:R-:W-:Y:S01]  /*1b80*/  UMOV UR46, 0x0 ;  /* 0x00000000002e7882 */ /* 0x000fe20000000000 */
[----:B------:R-:W-:Y:S01]  /*1b90*/  UMOV UR47, 0x10000000 ;  /* 0x10000000002f7882 */ /* 0x000fe20000000000 */
[----:B------:R-:W-:Y:S01]  /*1ba0*/  UMOV UR17, UR9 ;  /* 0x0000000900117c82 */ /* 0x000fe20008000000 */
[----:B------:R-:W-:Y:S01]  /*1bb0*/  @UP2 UIADD3 UR29, UPT, UPT, UR21, URZ, URZ ;  /* 0x000000ff151d2290 */ /* 0x000fe2000fffe0ff */
[----:B------:R-:W-:Y:S03]  /*1bc0*/  UMOV UR18, UR10 ;  /* 0x0000000a00127c82 */ /* 0x000fe60008000000 */
[----:B------:R-:W-:Y:S01]  /*1bd0*/  UISETP.NE.AND UP1, UPT, UR29, UR40, UPT ;  /* 0x000000281d00728c */ /* 0x000fe2000bf25270 */
[----:B------:R4:W-:Y:S10]  /*1be0*/  UTMALDG.5D [UR16], [UR32], desc[UR46] ;  /* 0x00002e10200075b4 */ /* 0x0009f40008021000 */
[----:B------:R-:W-:Y:S04]  /*1bf0*/  @UP1 UIADD3 UR28, UPT, UPT, UR22, URZ, URZ ;  /* 0x000000ff161c1290 */ /* 0x000fe8000fffe0ff */
[----:B------:R-:W-:Y:S02]  /*1c00*/  UISETP.NE.AND UP0, UPT, UR28, UR41, UPT ;  /* 0x000000291c00728c */ /* 0x000fe4000bf05270 */
[----:B--2---:R-:W-:Y:S09]  /*1c10*/  UIADD3 UR8, UPT, UPT, UR27, 0x1, URZ ;  /* 0x000000011b087890 */ /* 0x004ff2000fffe0ff */
[----:B------:R-:W-:Y:S01]  /*1c20*/  @UP0 UIADD3 UR8, UPT, UPT, UR27, URZ, URZ ;  /* 0x000000ff1b080290 */ /* 0x000fe2000fffe0ff */
[----:B------:R-:W-:Y:S06]  /*1c30*/  UMOV UR7, UR30 ;  /* 0x0000001e00077c82 */ /* 0x000fec0008000000 */
[----:B------:R-:W-:Y:S01]  /*1c40*/  UMOV UR27, UR8 ;  /* 0x00000008001b7c82 */ /* 0x000fe20008000000 */
[----:B----4-:R-:W-:Y:S02]  /*1c50*/  USEL UR22, UR28, URZ, UP0 ;  /* 0x000000ff1c167287 */ /* 0x010fe40008000000 */
[----:B------:R-:W-:Y:S02]  /*1c60*/  UISETP.NE.AND UP0, UPT, UR31, UR38, UPT ;  /* 0x000000261f00728c */ /* 0x000fe4000bf05270 */
[----:B------:R-:W-:Y:S02]  /*1c70*/  USEL UR20, UR37, URZ, UP2 ;  /* 0x000000ff25147287 */ /* 0x000fe40009000000 */
[----:B------:R-:W-:Y:S05]  /*1c80*/  USEL UR21, UR29, URZ, UP1 ;  /* 0x000000ff1d157287 */ /* 0x000fea0008800000 */
[----:B---3--:R-:W-:Y:S07]  /*1c90*/  BRA.U UP0, `(.L_x_23) ;  /* 0xfffffffd00147547 */ /* 0x008fee000b83ffff */
.L_x_18:
[----:B------:R-:W-:Y:S01]  /*1ca0*/  ULEA UR4, UR30, UR36, 0x3 ;  /* 0x000000241e047291 */ /* 0x000fe2000f8e18ff */
[----:B-1----:R-:W-:Y:S01]  /*1cb0*/  MOV R0, UR26 ;  /* 0x0000001a00007c02 */ /* 0x002fe20008000f00 */
[----:B------:R-:W-:Y:S01]  /*1cc0*/  @!P1 SYNCS.ARRIVE.TRANS64.A1T0 RZ, [UR36+0xe8], RZ ;  /* 0x0000e8ffffff99a7 */ /* 0x000fe20008100024 */
[----:B------:R-:W-:Y:S02]  /*1cd0*/  UISETP.GE.AND UP0, UPT, UR51, 0x1, UPT ;  /* 0x000000013300788c */ /* 0x000fe4000bf06270 */
[----:B------:R-:W-:-:S04]  /*1ce0*/  SHF.L.U32 R0, R0, 0x1f, RZ ;  /* 0x0000001f00007819 */ /* 0x000fc800000006ff */
[----:B--2---:R1:W2:Y:S03]  /*1cf0*/  SYNCS.PHASECHK.TRANS64.TRYWAIT P0, [UR4+0x60], R0 ;  /* 0x00006000ff0075a7 */ /* 0x0042a60008001104 */
[----:B------:R-:W-:Y:S05]  /*1d00*/  BRA.U !UP0, `(.L_x_24) ;  /* 0x00000005088c7547 */ /* 0x000fea000b800000 */
[----:B------:R-:W3:Y:S01]  /*1d10*/  LDCU.128 UR8, c[0x0][0x480] ;  /* 0x00009000ff0877ac */ /* 0x000ee20008000c00 */
[----:B------:R-:W4:Y:S01]  /*1d20*/  LDCU.128 UR32, c[0x0][0x490] ;  /* 0x00009200ff2077ac */ /* 0x000f220008000c00 */
[----:B------:R-:W1:Y:S01]  /*1d30*/  LDCU.64 UR28, c[0x0][0x4c0] ;  /* 0x00009800ff1c77ac */ /* 0x000e620008000a00 */
[----:B------:R-:W1:Y:S01]  /*1d40*/  LDCU UR13, c[0x0][0x4c8] ;  /* 0x00009900ff0d77ac */ /* 0x000e620008000800 */
[----:B------:R-:W1:Y:S01]  /*1d50*/  LDCU.64 UR16, c[0x0][0x4f0] ;  /* 0x00009e00ff1077ac */ /* 0x000e620008000a00 */
[----:B---3--:R-:W-:Y:S02]  /*1d60*/  UIMAD.WIDE.U32 UR4, UR44, UR9, URZ ;  /* 0x000000092c0472a5 */ /* 0x008fe4000f8e00ff */
[----:B------:R-:W-:Y:S02]  /*1d70*/  UISETP.NE.AND UP0, UPT, UR8, 0x1, UPT ;  /* 0x000000010800788c */ /* 0x000fe4000bf05270 */
[----:B------:R-:W-:Y:S01]  /*1d80*/  USHF.R.U32.HI UR5, URZ, UR10, UR5 ;  /* 0x0000000aff057299 */ /* 0x000fe20008011605 */
[----:B------:R-:W3:Y:S03]  /*1d90*/  LDCU UR9, c[0x0][0x4a0] ;  /* 0x00009400ff0977ac */ /* 0x000ee60008000800 */
[----:B------:R-:W-:-:S02]  /*1da0*/  USEL UR5, UR44, UR5, !UP0 ;  /* 0x000000052c057287 */ /* 0x000fc4000c000000 */
[----:B------:R-:W-:Y:S02]  /*1db0*/  UISETP.NE.AND UP0, UPT, UR11, 0x1, UPT ;  /* 0x000000010b00788c */ /* 0x000fe4000bf05270 */
[----:B----4-:R-:W-:Y:S01]  /*1dc0*/  UIMAD.WIDE.U32 UR6, UR5, UR32, URZ ;  /* 0x00000020050672a5 */ /* 0x010fe2000f8e00ff */
[----:B------:R-:W1:Y:S01]  /*1dd0*/  LDCU UR10, c[0x0][0x4ec] ;  /* 0x00009d80ff0a77ac */ /* 0x000e620008000800 */
[----:B------:R-:W4:Y:S05]  /*1de0*/  LDCU UR46, c[0x0][0x38c] ;  /* 0x00007180ff2e77ac */ /* 0x000f2a0008000800 */
[----:B------:R-:W-:Y:S01]  /*1df0*/  UMOV UR4, UR7 ;  /* 0x0000000700047c82 */ /* 0x000fe20008000000 */
[----:B------:R-:W1:Y:S01]  /*1e00*/  LDCU UR23, c[0x0][0x4cc] ;  /* 0x00009980ff1777ac */ /* 0x000e620008000800 */
[----:B------:R-:W-:Y:S01]  /*1e10*/  USHF.R.U32.HI UR4, URZ, UR33, UR4 ;  /* 0x00000021ff047299 */ /* 0x000fe20008011604 */
[----:B------:R-:W1:Y:S03]  /*1e20*/  LDCU.64 UR40, c[0x0][0x390] ;  /* 0x00007200ff2877ac */ /* 0x000e660008000a00 */
[----:B------:R-:W-:-:S02]  /*1e30*/  USEL UR4, UR5, UR4, !UP0 ;  /* 0x0000000405047287 */ /* 0x000fc4000c000000 */
[----:B------:R-:W-:Y:S02]  /*1e40*/  UISETP.NE.AND UP0, UPT, UR34, 0x1, UPT ;  /* 0x000000012200788c */ /* 0x000fe4000bf05270 */
[----:B------:R-:W-:Y:S01]  /*1e50*/  UIMAD.WIDE.U32 UR6, UR4, UR35, URZ ;  /* 0x00000023040672a5 */ /* 0x000fe2000f8e00ff */
[----:B------:R-:W1:Y:S01]  /*1e60*/  LDCU.64 UR24, c[0x0][0x4d0] ;  /* 0x00009a00ff1877ac */ /* 0x000e620008000a00 */
[----:B------:R-:W-:-:S05]  /*1e70*/  UIADD3 UR38, UPT, UPT, UR51, UR38, URZ ;  /* 0x0000002633267290 */ /* 0x000fca000fffe0ff */
[----:B------:R-:W-:Y:S01]  /*1e80*/  UMOV UR6, UR7 ;  /* 0x0000000700067c82 */ /* 0x000fe20008000000 */
[----:B------:R-:W-:Y:S02]  /*1e90*/  UIADD3 UR7, UPT, UPT, -UR5, URZ, URZ ;  /* 0x000000ff05077290 */ /* 0x000fe4000fffe1ff */
[----:B---3--:R-:W-:Y:S02]  /*1ea0*/  USHF.R.U32.HI UR6, URZ, UR9, UR6 ;  /* 0x00000009ff067299 */ /* 0x008fe40008011606 */
[----:B------:R-:W-:Y:S02]  /*1eb0*/  UIMAD UR7, UR8, UR7, UR44 ;  /* 0x00000007080772a4 */ /* 0x000fe4000f8e022c */
[----:B------:R-:W-:Y:S02]  /*1ec0*/  USEL UR14, UR4, UR6, !UP0 ;  /* 0x00000006040e7287 */ /* 0x000fe4000c000000 */
[----:B------:R-:W-:Y:S02]  /*1ed0*/  UIADD3 UR6, UPT, UPT, -UR4, URZ, URZ ;  /* 0x000000ff04067290 */ /* 0x000fe4000fffe1ff */
[----:B------:R-:W-:-:S02]  /*1ee0*/  UIADD3 UR9, UPT, UPT, -UR14, URZ, URZ ;  /* 0x000000ff0e097290 */ /* 0x000fc4000fffe1ff */
[----:B------:R-:W-:Y:S02]  /*1ef0*/  UIMAD UR12, UR11, UR6, UR5 ;  /* 0x000000060b0c72a4 */ /* 0x000fe4000f8e0205 */
[----:B------:R-:W-:Y:S02]  /*1f00*/  UIMAD UR9, UR34, UR9, UR4 ;  /* 0x00000009220972a4 */ /* 0x000fe4000f8e0204 */
[----:B-1----:R-:W-:Y:S01]  /*1f10*/  UIMAD UR11, UR7, UR28, UR10 ;  /* 0x0000001c070b72a4 */ /* 0x002fe2000f8e020a */
[----:B------:R-:W1:Y:S02]  /*1f20*/  LDCU.64 UR4, c[0x0][0x4f8] ;  /* 0x00009f00ff0477ac */ /* 0x000e640008000a00 */
[----:B------:R-:W3:Y:S01]  /*1f30*/  LDCU UR6, c[0x0][0x500] ;  /* 0x0000a000ff0677ac */ /* 0x000ee20008000800 */
[----:B------:R-:W-:Y:S02]  /*1f40*/  UIMAD UR12, UR12, UR29, UR16 ;  /* 0x0000001d0c0c72a4 */ /* 0x000fe4000f8e0210 */
[----:B------:R-:W-:Y:S01]  /*1f50*/  UIMAD UR13, UR9, UR13, UR17 ;  /* 0x0000000d090d72a4 */ /* 0x000fe2000f8e0211 */
[----:B------:R-:W-:Y:S01]  /*1f60*/  UMOV UR37, UR51 ;  /* 0x0000003300257c82 */ /* 0x000fe20008000000 */
[----:B----4-:R-:W-:-:S10]  /*1f70*/  UMOV UR7, UR30 ;  /* 0x0000001e00077c82 */ /* 0x010fd40008000000 */
.L_x_29:
[----:B------:R-:W-:Y:S01]  /*1f80*/  @!P3 MOV R3, 0x4000 ;  /* 0x000040000003b802 */ /* 0x000fe20000000f00 */
[----:B------:R-:W-:Y:S01]  /*1f90*/  ULEA UR9, UR7, UR36, 0x3 ;  /* 0x0000002407097291 */ /* 0x000fe2000f8e18ff */
[----:B-12---:R-:W-:Y:S11]  /*1fa0*/  @P0 BRA `(.L_x_25) ;  /* 0x0000000000100947 */ /* 0x006ff60003800000 */
[----:B------:R-:W-:Y:S04]  /*1fb0*/  MOV R0, UR26 ;  /* 0x0000001a00007c02 */ /* 0x000fe80008000f00 */
[----:B------:R-:W-:Y:S04]  /*1fc0*/  SHF.L.U32 R5, R0, 0x1f, RZ ;  /* 0x0000001f00057819 */ /* 0x000fe800000006ff */
[----:B------:R-:W2:Y:S02]  /*1fd0*/  SYNCS.PHASECHK.TRANS64.TRYWAIT P0, [UR9+0x60], R5 ;  /* 0x00006005ff0075a7 */ /* 0x000ea40008001109 */
[----:B--2---:R-:W-:Y:S05]  /*1fe0*/  @!P0 BRA `(.L_x_26) ;  /* 0x0000007000ac8947 */ /* 0x004fea0003800000 */
.L_x_25:
[----:B------:R4:W-:Y:S01]  /*1ff0*/  @!P3 SYNCS.ARRIVE.TRANS64 RZ, [UR9], R3 ;  /* 0x00000003ffffb9a7 */ /* 0x0009e20008000009 */
[----:B------:R-:W-:Y:S04]  /*2000*/  BSSY.RECONVERGENT B0, `(.L_x_27) ;  /* 0x0000003000007945 */ /* 0x000fe80003800200 */
[----:B------:R-:W-:Y:S05]  /*2010*/  @P2 BRA `(.L_x_28) ;  /* 0x0000000000042947 */ /* 0x000fea0003800000 */
[----:B-1-3--:R-:W-:Y:S05]  /*2020*/  BPT.TRAP 0x1 ;  /* 0x000000040000795c */ /* 0x00afea0000300000 */
.L_x_28:
[----:B-1-3--:R-:W-:Y:S05]  /*2030*/  BSYNC.RECONVERGENT B0 ;  /* 0x0000000000007941 */ /* 0x00afea0003800200 */
.L_x_27:
[----:B------:R-:W-:Y:S02]  /*2040*/  UIADD3 UR8, UPT, UPT, UR7, 0x1, URZ ;  /* 0x0000000107087890 */ /* 0x000fe4000fffe0ff */
[----:B------:R-:W-:Y:S02]  /*2050*/  UIMAD UR16, UR20, UR23, UR4 ;  /* 0x00000017141072a4 */ /* 0x000fe4000f8e0204 */
[----:B------:R-:W-:Y:S02]  /*2060*/  UISETP.NE.AND UP0, UPT, UR8, 0xc, UPT ;  /* 0x0000000c0800788c */ /* 0x000fe4000bf05270 */
[----:B------:R-:W-:Y:S02]  /*2070*/  UIMAD UR15, UR21, UR24, UR5 ;  /* 0x00000018150f72a4 */ /* 0x000fe4000f8e0205 */
[----:B------:R-:W-:Y:S02]  /*2080*/  USEL UR10, URZ, 0x1, UP0 ;  /* 0x00000001ff0a7887 */ /* 0x000fe40008000000 */
[----:B------:R-:W-:Y:S02]  /*2090*/  USEL UR30, UR8, URZ, UP0 ;  /* 0x000000ff081e7287 */ /* 0x000fe40008000000 */
[----:B------:R-:W-:Y:S02]  /*20a0*/  ULOP3.LUT UR26, UR26, UR10, URZ, 0x3c, !UPT ;  /* 0x0000000a1a1a7292 */ /* 0x000fe4000f8e3cff */
[----:B------:R-:W-:Y:S02]  /*20b0*/  ULEA UR8, UR30, UR36, 0x3 ;  /* 0x000000241e087291 */ /* 0x000fe4000f8e18ff */
[----:B------:R-:W-:Y:S02]  /*20c0*/  ULEA UR18, UR7, UR36, 0xd ;  /* 0x0000002407127291 */ /* 0x000fe4000f8e68ff */
[----:B------:R-:W-:Y:S01]  /*20d0*/  UIMAD UR7, UR22, UR25, UR6 ;  /* 0x00000019160772a4 */ /* 0x000fe2000f8e0206 */
[----:B--2---:R-:W-:Y:S01]  /*20e0*/  MOV R0, UR26 ;  /* 0x0000001a00007c02 */ /* 0x004fe20008000f00 */
[----:B------:R-:W-:Y:S02]  /*20f0*/  ULEA UR15, UR15, UR16, 0x5 ;  /* 0x000000100f0f7291 */ /* 0x000fe4000f8e28ff */
[----:B------:R-:W-:Y:S01]  /*2100*/  UIADD3 UR34, UP0, UPT, UR42, 0x80, URZ ;  /* 0x000000802a227890 */ /* 0x000fe2000ff1e0ff */
[----:B----4-:R-:W-:Y:S01]  /*2110*/  SHF.L.U32 R3, R0, 0x1f, RZ ;  /* 0x0000001f00037819 */ /* 0x010fe200000006ff */
[----:B------:R-:W-:Y:S02]  /*2120*/  ULEA UR7, UR7, UR15, 0xa ;  /* 0x0000000f07077291 */ /* 0x000fe4000f8e50ff */
[----:B------:R-:W-:Y:S01]  /*2130*/  USHF.L.U32 UR10, UR27, 0x6, URZ ;  /* 0x000000061b0a7899 */ /* 0x000fe200080006ff */
[----:B------:R4:W1:Y:S01]  /*2140*/  SYNCS.PHASECHK.TRANS64.TRYWAIT P0, [UR8+0x60], R3 ;  /* 0x00006003ff0075a7 */ /* 0x0008620008001108 */
[----:B------:R-:W-:Y:S02]  /*2150*/  UIADD3.X UR35, UPT, UPT, URZ, UR43, URZ, UP0, !UPT ;  /* 0x0000002bff237290 */ /* 0x000fe400087fe4ff */
[----:B------:R-:W-:Y:S02]  /*2160*/  UIADD3 UR8, UPT, UPT, UR18, 0x8400, URZ ;  /* 0x0000840012087890 */ /* 0x000fe4000fffe0ff */
[----:B------:R-:W-:Y:S02]  /*2170*/  UPRMT UR7, UR7, 0x5410, URZ ;  /* 0x0000541007077896 */ /* 0x000fe400080000ff */
[----:B------:R-:W-:Y:S02]  /*2180*/  UIADD3 UR32, UP3, UPT, UR42, 0x200, URZ ;  /* 0x000002002a207890 */ /* 0x000fe4000ff7e0ff */
[----:B------:R-:W-:Y:S02]  /*2190*/  UIADD3 UR16, UPT, UPT, UR18, 0x20400, URZ ;  /* 0x0002040012107890 */ /* 0x000fe4000fffe0ff */
[----:B------:R-:W-:Y:S02]  /*21a0*/  UIADD3.X UR33, UPT, UPT, URZ, UR43, URZ, UP3, !UPT ;  /* 0x0000002bff217290 */ /* 0x000fe40009ffe4ff */
[----:B------:R-:W-:Y:S01]  /*21b0*/  UIADD3 UR31, UPT, UPT, UR20, 0x1, URZ ;  /* 0x00000001141f7890 */ /* 0x000fe2000fffe0ff */
[----:B------:R2:W-:Y:S01]  /*21c0*/  UTMALDG.5D.IM2COL [UR8], [UR34], UR7 ;  /* 0x00000008220073b4 */ /* 0x0005e20008060007 */
[----:B------:R-:W-:Y:S02]  /*21d0*/  UIADD3 UR29, UPT, UPT, UR21, 0x1, URZ ;  /* 0x00000001151d7890 */ /* 0x000fe4000fffe0ff */
[----:B------:R-:W-:Y:S02]  /*21e0*/  UISETP.NE.AND UP2, UPT, UR31, UR46, UPT ;  /* 0x0000002e1f00728c */ /* 0x000fe4000bf45270 */
[----:B------:R-:W-:Y:S01]  /*21f0*/  UIADD3 UR28, UPT, UPT, UR22, 0x1, URZ ;  /* 0x00000001161c7890 */ /* 0x000fe2000fffe0ff */
[----:B------:R-:W-:Y:S01]  /*2200*/  UMOV UR44, 0x0 ;  /* 0x00000000002c7882 */ /* 0x000fe20000000000 */
[----:B------:R-:W-:Y:S01]  /*2210*/  UMOV UR45, 0x10000000 ;  /* 0x10000000002d7882 */ /* 0x000fe20000000000 */
[----:B------:R-:W-:Y:S01]  /*2220*/  UMOV UR17, UR9 ;  /* 0x0000000900117c82 */ /* 0x000fe20008000000 */
[----:B------:R-:W-:Y:S02]  /*2230*/  UMOV UR18, UR10 ;  /* 0x0000000a00127c82 */ /* 0x000fe40008000000 */
[----:B------:R3:W-:Y:S03]  /*2240*/  UTMALDG.5D [UR16], [UR32], desc[UR44] ;  /* 0x00002c10200075b4 */ /* 0x0007e60008021000 */
[----:B------:R-:W-:Y:S04]  /*2250*/  @UP2 UIADD3 UR29, UPT, UPT, UR21, URZ, URZ ;  /* 0x000000ff151d2290 */ /* 0x000fe8000fffe0ff */
[----:B------:R-:W-:Y:S11]  /*2260*/  UISETP.NE.AND UP1, UPT, UR29, UR40, UPT ;  /* 0x000000281d00728c */ /* 0x000ff6000bf25270 */
[----:B------:R-:W-:Y:S04]  /*2270*/  @UP1 UIADD3 UR28, UPT, UPT, UR22, URZ, URZ ;  /* 0x000000ff161c1290 */ /* 0x000fe8000fffe0ff */
[----:B------:R-:W-:Y:S02]  /*2280*/  UISETP.NE.AND UP0, UPT, UR28, UR41, UPT ;  /* 0x000000291c00728c */ /* 0x000fe4000bf05270 */
[----:B--2---:R-:W-:Y:S02]  /*2290*/  UIADD3 UR8, UPT, UPT, UR27, 0x1, URZ ;  /* 0x000000011b087890 */ /* 0x004fe4000fffe0ff */
[----:B------:R-:W-:Y:S07]  /*22a0*/  UIADD3 UR7, UPT, UPT, UR37, -0x1, URZ ;  /* 0xffffffff25077890 */ /* 0x000fee000fffe0ff */
[----:B------:R-:W-:Y:S07]  /*22b0*/  @UP0 UIADD3 UR8, UPT, UPT, UR27, URZ, URZ ;  /* 0x000000ff1b080290 */ /* 0x000fee000fffe0ff */
[----:B------:R-:W-:Y:S01]  /*22c0*/  UMOV UR27, UR8 ;  /* 0x00000008001b7c82 */ /* 0x000fe20008000000 */
[----:B---3--:R-:W-:Y:S02]  /*22d0*/  USEL UR22, UR28, URZ, UP0 ;  /* 0x000000ff1c167287 */ /* 0x008fe40008000000 */
[----:B------:R-:W-:Y:S02]  /*22e0*/  UISETP.GT.U32.AND UP0, UPT, UR37, 0x1, UPT ;  /* 0x000000012500788c */ /* 0x000fe4000bf04070 */
[----:B------:R-:W-:Y:S02]  /*22f0*/  USEL UR20, UR31, URZ, UP2 ;  /* 0x000000ff1f147287 */ /* 0x000fe40009000000 */
[----:B------:R-:W-:Y:S01]  /*2300*/  USEL UR21, UR29, URZ, UP1 ;  /* 0x000000ff1d157287 */ /* 0x000fe20008800000 */
[----:B------:R-:W-:Y:S01]  /*2310*/  UMOV UR37, UR7 ;  /* 0x0000000700257c82 */ /* 0x000fe20008000000 */
[----:B------:R-:W-:Y:S03]  /*2320*/  UMOV UR7, UR30 ;  /* 0x0000001e00077c82 */ /* 0x000fe60008000000 */
[----:B----4-:R-:W-:Y:S07]  /*2330*/  BRA.U UP0, `(.L_x_29) ;  /* 0xfffffffd00107547 */ /* 0x010fee000b83ffff */
.L_x_24:
[----:B------:R-:W-:Y:S01]  /*2340*/  SHF.L.U32 R3, R2, 0x1f, RZ ;  /* 0x0000001f02037819 */ /* 0x000fe200000006ff */
[----:B------:R-:W-:-:S03]  /*2350*/  NOP ;  /* 0x0000000000007918 */ /* 0x000fc60000000000 */
[----:B-12---:R-:W1:Y:S02]  /*2360*/  SYNCS.PHASECHK.TRANS64.TRYWAIT P0, [UR36+0xf0], R3 ;  /* 0x0000f003ff0075a7 */ /* 0x006e640008001124 */
[----:B-1----:R-:W-:Y:S05]  /*2370*/  @!P0 BRA `(.L_x_30) ;  /* 0x0000006c00e08947 */ /* 0x002fea0003800000 */
.L_x_110:
[----:B------:R-:W2:Y:S01]  /*2380*/  LDS.128 R4, [UR36+0x130] ;  /* 0x00013024ff047984 */ /* 0x000ea20008000c00 */
[----:B------:R-:W-:Y:S02]  /*2390*/  UIADD3 UR4, UPT, UPT, UR36, 0xf8, URZ ;  /* 0x000000f824047890 */ /* 0x000fe4000fffe0ff */
[----:B------:R-:W-:Y:S01]  /*23a0*/  UISETP.GE.AND UP0, UPT, UR39, 0x1, UPT ;  /* 0x000000012700788c */ /* 0x000fe2000bf06270 */
[----:B------:R-:W-:Y:S01]  /*23b0*/  @!PT LDS RZ, [RZ] ;  /* 0x00000000fffff984 */ /* 0x000fe20000000800 */
[----:B------:R-:W-:Y:S01]  /*23c0*/  @!PT LDS RZ, [RZ] ;  /* 0x00000000fffff984 */ /* 0x000fe20000000800 */
[----:B------:R-:W-:Y:S01]  /*23d0*/  @!PT LDS RZ, [RZ] ;  /* 0x00000000fffff984 */ /* 0x000fe20000000800 */
[----:B------:R-:W-:Y:S01]  /*23e0*/  @!PT LDS RZ, [RZ] ;  /* 0x00000000fffff984 */ /* 0x000fe20000000800 */
[----:B------:R3:W-:Y:S06]  /*23f0*/  MEMBAR.ALL.CTA ;  /* 0x0000000000007992 */ /* 0x0007ec0000008000 */
[----:B---3--:R-:W3:Y:S01]  /*2400*/  FENCE.VIEW.ASYNC.S ;  /* 0x00000000000073c6 */ /* 0x008ee20000000000 */
[----:B------:R-:W-:-:S09]  /*2410*/  UPRMT UR4, URZ, 0x654, UR4 ;  /* 0x00000654ff047896 */ /* 0x000fd20008000004 */
[----:B---3--:R-:W-:Y:S01]  /*2420*/  SYNCS.ARRIVE.TRANS64.RED.A1T0 RZ, [UR4], RZ ;  /* 0x000000ffffff79a7 */ /* 0x008fe20008100404 */
[----:B--2---:R-:W-:-:S13]  /*2430*/  LOP3.LUT P0, RZ, R6, 0x1, RZ, 0xc0, !PT ;  /* 0x0000000106ff7812 */ /* 0x004fda000780c0ff */
[----:B------:R-:W-:Y:S01]  /*2440*/  VOTEU.ANY UP1, P0 ;  /* 0x0000000000ff7886 */ /* 0x000fe20000020100 */
[----:B------:R-:W-:-:S13]  /*2450*/  PLOP3.LUT P0, PT, PT, PT, UP1, 0x80, 0x8 ;  /* 0x000000000008781c */ /* 0x000fda0003f0f018 */
[----:B-1----:R-:W-:Y:S02]  /*2460*/  @P0 MOV R0, R4 ;  /* 0x0000000400000202 */ /* 0x002fe40000000f00 */
[----:B------:R-:W-:Y:S02]  /*2470*/  @P0 LOP3.LUT R4, R5, 0xffff, RZ, 0xc0, !PT ;  /* 0x0000ffff05040812 */ /* 0x000fe400078ec0ff */
[----:B------:R-:W-:Y:S02]  /*2480*/  @P0 R2UR UR6, R0 ;  /* 0x00000000000602ca */ /* 0x000fe400000e0000 */
[----:B------:R-:W-:-:S11]  /*2490*/  @P0 R2UR UR5, R4 ;  /* 0x00000000040502ca */ /* 0x000fd600000e0000 */
[----:B------:R-:W-:Y:S02]  /*24a0*/  @UP1 UMOV UR49, UR6 ;  /* 0x0000000600311c82 */ /* 0x000fe40008000000 */
[----:B------:R-:W-:Y:S01]  /*24b0*/  @UP1 UMOV UR48, UR5 ;  /* 0x0000000500301c82 */ /* 0x000fe20008000000 */
[----:B------:R-:W-:Y:S05]  /*24c0*/  BRA.U !UP0, `(.L_x_31) ;  /* 0x0000000108d47547 */ /* 0x000fea000b800000 */
[----:B------:R-:W1:Y:S01]  /*24d0*/  LDCU.128 UR16, c[0x0][0xc10] ;  /* 0x00018200ff1077ac */ /* 0x000e620008000c00 */
[----:B------:R-:W2:Y:S01]  /*24e0*/  LDCU UR20, c[0x0][0xc20] ;  /* 0x00018400ff1477ac */ /* 0x000ea20008000800 */
[----:B------:R-:W3:Y:S01]  /*24f0*/  LDCU UR13, c[0x0][0xc0c] ;  /* 0x00018180ff0d77ac */ /* 0x000ee20008000800 */
[----:B------:R-:W4:Y:S01]  /*2500*/  LDCU.64 UR14, c[0x0][0xc28] ;  /* 0x00018500ff0e77ac */ /* 0x000f220008000a00 */
[----:B------:R-:W-:Y:S02]  /*2510*/  UISETP.NE.AND UP3, UPT, UR39, 0x1, UPT ;  /* 0x000000012700788c */ /* 0x000fe4000bf65270 */
[----:B-1----:R-:W-:Y:S02]  /*2520*/  UIMAD.WIDE.U32 UR4, UR52, UR19, URZ ;  /* 0x00000013340472a5 */ /* 0x002fe4000f8e00ff */
[----:B------:R-:W-:Y:S02]  /*2530*/  UIMAD.WIDE.U32 UR6, UR53, UR16, URZ ;  /* 0x00000010350672a5 */ /* 0x000fe4000f8e00ff */
[----:B------:R-:W-:-:S02]  /*2540*/  UISETP.NE.AND UP0, UPT, UR18, 0x1, UPT ;  /* 0x000000011200788c */ /* 0x000fc4000bf05270 */
[----:B------:R-:W-:Y:S01]  /*2550*/  UIMAD.WIDE.U32 UR10, UR48, UR19, URZ ;  /* 0x00000013300a72a5 */ /* 0x000fe2000f8e00ff */
[----:B------:R-:W-:Y:S01]  /*2560*/  UMOV UR4, UR5 ;  /* 0x0000000500047c82 */ /* 0x000fe20008000000 */
[----:B---3--:R-:W-:Y:S02]  /*2570*/  UISETP.NE.AND UP2, UPT, UR13, 0x1, UPT ;  /* 0x000000010d00788c */ /* 0x008fe4000bf45270 */
[----:B--2---:R-:W-:Y:S02]  /*2580*/  USHF.R.U32.HI UR5, URZ, UR20, UR4 ;  /* 0x00000014ff057299 */ /* 0x004fe40008011604 */
[----:B------:R-:W-:Y:S01]  /*2590*/  UIMAD.WIDE.U32 UR8, UR49, UR16, URZ ;  /* 0x00000010310872a5 */ /* 0x000fe2000f8e00ff */
[----:B------:R-:W-:Y:S01]  /*25a0*/  UMOV UR4, UR7 ;  /* 0x0000000700047c82 */ /* 0x000fe20008000000 */
[----:B------:R-:W-:Y:S02]  /*25b0*/  USEL UR5, UR52, UR5, !UP0 ;  /* 0x0000000534057287 */ /* 0x000fe4000c000000 */
[----:B------:R-:W-:-:S02]  /*25c0*/  USHF.R.U32.HI UR4, URZ, UR17, UR4 ;  /* 0x00000011ff047299 */ /* 0x000fc40008011604 */
[----:B----4-:R-:W-:Y:S02]  /*25d0*/  UIMAD.WIDE.U32 UR6, UR5, UR14, URZ ;  /* 0x0000000e050672a5 */ /* 0x010fe4000f8e00ff */
[----:B------:R-:W-:Y:S01]  /*25e0*/  USEL UR12, UR53, UR4, !UP2 ;  /* 0x00000004350c7287 */ /* 0x000fe2000d000000 */
[----:B------:R-:W-:Y:S02]  /*25f0*/  UMOV UR8, UR9 ;  /* 0x0000000900087c82 */ /* 0x000fe40008000000 */
[----:B------:R-:W-:Y:S01]  /*2600*/  UMOV UR4, UR11 ;  /* 0x0000000b00047c82 */ /* 0x000fe20008000000 */
[----:B------:R-:W-:Y:S01]  /*2610*/  UIMAD.WIDE.U32 UR10, UR12, UR14, URZ ;  /* 0x0000000e0c0a72a5 */ /* 0x000fe2000f8e00ff */
[----:B------:R-:W-:Y:S01]  /*2620*/  UMOV UR6, UR7 ;  /* 0x0000000700067c82 */ /* 0x000fe20008000000 */
[----:B------:R-:W-:Y:S02]  /*2630*/  USHF.R.U32.HI UR4, URZ, UR20, UR4 ;  /* 0x00000014ff047299 */ /* 0x000fe40008011604 */
[----:B------:R-:W-:-:S02]  /*2640*/  @UP3 USHF.R.U32.HI UR5, URZ, UR15, UR6 ;  /* 0x0000000fff053299 */ /* 0x000fc40008011606 */
[----:B------:R-:W-:Y:S01]  /*2650*/  USHF.R.U32.HI UR17, URZ, UR17, UR8 ;  /* 0x00000011ff117299 */ /* 0x000fe20008011608 */
[----:B------:R-:W-:Y:S01]  /*2660*/  UMOV UR6, UR11 ;  /* 0x0000000b00067c82 */ /* 0x000fe20008000000 */
[----:B------:R-:W-:Y:S02]  /*2670*/  USEL UR4, UR48, UR4, !UP0 ;  /* 0x0000000430047287 */ /* 0x000fe4000c000000 */
[----:B------:R-:W-:Y:S02]  /*2680*/  @UP3 USHF.R.U32.HI UR12, URZ, UR15, UR6 ;  /* 0x0000000fff0c3299 */ /* 0x000fe40008011606 */
[----:B------:R-:W-:Y:S02]  /*2690*/  UIMAD UR6, UR39, UR5, URZ ;  /* 0x00000005270672a4 */ /* 0x000fe4000f8e02ff */
[----:B------:R-:W-:Y:S02]  /*26a0*/  USEL UR5, UR49, UR17, !UP2 ;  /* 0x0000001131057287 */ /* 0x000fe4000d000000 */
[----:B------:R-:W-:-:S02]  /*26b0*/  UIMAD UR8, UR39, UR12, URZ ;  /* 0x0000000c270872a4 */ /* 0x000fc4000f8e02ff */
[----:B------:R-:W-:Y:S02]  /*26c0*/  UISETP.GE.AND UP0, UPT, UR4, UR6, UPT ;  /* 0x000000060400728c */ /* 0x000fe4000bf06270 */
[----:B------:R-:W-:Y:S02]  /*26d0*/  UIMAD.WIDE.U32 UR6, UR4, UR14, URZ ;  /* 0x0000000e040672a5 */ /* 0x000fe4000f8e00ff */
[----:B------:R-:W-:Y:S02]  /*26e0*/  UISETP.GE.OR UP0, UPT, UR5, UR8, UP0 ;  /* 0x000000080500728c */ /* 0x000fe40008706670 */
[----:B------:R-:W-:Y:S02]  /*26f0*/  UIMAD.WIDE.U32 UR8, UR5, UR14, URZ ;  /* 0x0000000e050872a5 */ /* 0x000fe4000f8e00ff */
[----:B------:R-:W-:Y:S01]  /*2700*/  UIADD3 UR10, UPT, UPT, -UR4, URZ, URZ ;  /* 0x000000ff040a7290 */ /* 0x000fe2000fffe1ff */
[----:B------:R-:W-:Y:S02]  /*2710*/  UMOV UR6, UR7 ;  /* 0x0000000700067c82 */ /* 0x000fe40008000000 */
[----:B------:R-:W-:-:S02]  /*2720*/  USHF.R.U32.HI UR6, URZ, UR15, UR6 ;  /* 0x0000000fff067299 */ /* 0x000fc40008011606 */
[----:B------:R-:W-:Y:S02]  /*2730*/  UIMAD UR10, UR18, UR10, UR48 ;  /* 0x0000000a120a72a4 */ /* 0x000fe4000f8e0230 */
[----:B------:R-:W-:Y:S01]  /*2740*/  USEL UR6, UR4, UR6, !UP3 ;  /* 0x0000000604067287 */ /* 0x000fe2000d800000 */
[----:B------:R-:W-:Y:S01]  /*2750*/  @!UP0 UMOV UR7, UR9 ;  /* 0x0000000900078c82 */ /* 0x000fe20008000000 */
[----:B------:R-:W-:Y:S02]  /*2760*/  UIADD3 UR9, UPT, UPT, -UR5, URZ, URZ ;  /* 0x000000ff05097290 */ /* 0x000fe4000fffe1ff */
[----:B------:R-:W-:Y:S02]  /*2770*/  @!UP0 USHF.R.U32.HI UR7, URZ, UR15, UR7 ;  /* 0x0000000fff078299 */ /* 0x000fe40008011607 */
[----:B------:R-:W-:Y:S02]  /*2780*/  UIADD3 UR8, UPT, UPT, -UR6, URZ, URZ ;  /* 0x000000ff06087290 */ /* 0x000fe4000fffe1ff */
[----:B------:R-:W-:-:S02]  /*2790*/  @!UP0 USEL UR7, UR5, UR7, !UP3 ;  /* 0x0000000705078287 */ /* 0x000fc4000d800000 */
[----:B------:R-:W-:Y:S02]  /*27a0*/  UIMAD UR8, UR39, UR8, UR4 ;  /* 0x00000008270872a4 */ /* 0x000fe4000f8e0204 */
[----:B------:R-:W-:Y:S02]  /*27b0*/  @!UP0 UIADD3 UR6, UPT, UPT, UR6, -UR7, URZ ;  /* 0x8000000706068290 */ /* 0x000fe4000fffe0ff */
[----:B------:R-:W-:Y:S02]  /*27c0*/  @!UP0 UIMAD UR7, UR8, UR12, UR7 ;  /* 0x0000000c080782a4 */ /* 0x000fe4000f8e0207 */
[----:B------:R-:W-:Y:S02]  /*27d0*/  @!UP0 UIMAD UR4, UR39, UR6, UR5 ;  /* 0x00000006270482a4 */ /* 0x000fe4000f8e0205 */
[----:B------:R-:W-:Y:S02]  /*27e0*/  UIMAD UR6, UR13, UR9, UR49 ;  /* 0x000000090d0672a4 */ /* 0x000fe4000f8e0231 */
[----:B------:R-:W-:Y:S01]  /*27f0*/  UIMAD UR48, UR4, UR18, UR10 ;  /* 0x00000012043072a4 */ /* 0x000fe2000f8e020a */
[----:B------:R-:W-:-:S02]  /*2800*/  @!UP0 UMOV UR5, UR7 ;  /* 0x0000000700058c82 */ /* 0x000fc40008000000 */
[----:B------:R-:W-:-:S12]  /*2810*/  UIMAD UR49, UR5, UR13, UR6 ;  /* 0x0000000d053172a4 */ /* 0x000fd8000f8e0206 */
.L_x_31:
        /* <DEDUP_REMOVED lines=20> */
.L_x_32:
[----:B------:R-:W-:Y:S01]  /*2960*/  R2UR UR5, R160 ;  /* 0x00000000a00572ca */ /* 0x000fe200000e0000 */
[----:B------:R-:W-:Y:S01]  /*2970*/  UMOV UR31, UR38 ;  /* 0x00000026001f7c82 */ /* 0x000fe20008000000 */
[----:B------:R-:W-:Y:S02]  /*2980*/  R2UR UR4, R135 ;  /* 0x00000000870472ca */ /* 0x000fe400000e0000 */
[----:B------:R-:W-:Y:S02]  /*2990*/  PLOP3.LUT P1, PT, PT, PT, PT, 0x80, 0x8 ;  /* 0x000000000008781c */ /* 0x000fe40003f2f070 */
[----:B------:R-:W-:-:S07]  /*29a0*/  LOP3.LUT R2, R2, 0x1, RZ, 0x3c, !PT ;  /* 0x0000000102027812 */ /* 0x000fce00078e3cff */
[----:B------:R-:W-:Y:S02]  /*29b0*/  UIADD3 UR50, UPT, UPT, UR49, UR5, URZ ;  /* 0x0000000531327290 */ /* 0x000fe4000fffe0ff */
[----:B------:R-:W-:Y:S01]  /*29c0*/  UIADD3 UR24, UPT, UPT, UR48, UR4, URZ ;  /* 0x0000000430187290 */ /* 0x000fe2000fffe0ff */
[----:B------:R-:W-:Y:S11]  /*29d0*/  BRA.U UP1, `(.L_x_33) ;  /* 0xffffffe901e07547 */ /* 0x000ff6000b83ffff */
[----:B------:R-:W-:Y:S01]  /*29e0*/  UIADD3 UR36, UPT, UPT, UR36, 0x60, URZ ;  /* 0x0000006024247890 */ /* 0x000fe2000fffe0ff */
[----:B------:R-:W-:-:S03]  /*29f0*/  MOV R3, UR26 ;  /* 0x0000001a00037c02 */ /* 0x000fc60008000f00 */
[----:B------:R-:W-:Y:S01]  /*2a00*/  ULEA UR4, UR30, UR36, 0x3 ;  /* 0x000000241e047291 */ /* 0x000fe2000f8e18ff */
[----:B------:R-:W-:-:S08]  /*2a10*/  SHF.L.U32 R3, R3, 0x1f, RZ ;  /* 0x0000001f03037819 */ /* 0x000fd000000006ff */
[----:B------:R-:W1:Y:S02]  /*2a20*/  SYNCS.PHASECHK.TRANS64.TRYWAIT P0, [UR4], R3 ;  /* 0x00000003ff0075a7 */ /* 0x000e640008001104 */
[----:B-1----:R-:W-:Y:S05]  /*2a30*/  @!P0 BRA `(.L_x_34) ;  /* 0x0000006800488947 */ /* 0x002fea0003800000 */
.L_x_112:
[----:B------:R-:W-:-:S04]  /*2a40*/  UIADD3 UR4, UPT, UPT, UR30, 0x1, URZ ;  /* 0x000000011e047890 */ /* 0x000fc8000fffe0ff */
[----:B------:R-:W-:-:S04]  /*2a50*/  UISETP.NE.AND UP0, UPT, UR4, 0xc, UPT ;  /* 0x0000000c0400788c */ /* 0x000fc8000bf05270 */
[----:B------:R-:W-:Y:S02]  /*2a60*/  USEL UR5, URZ, 0x1, UP0 ;  /* 0x00000001ff057887 */ /* 0x000fe40008000000 */
[----:B------:R-:W-:Y:S02]  /*2a70*/  USEL UR4, UR4, URZ, UP0 ;  /* 0x000000ff04047287 */ /* 0x000fe40008000000 */
[----:B------:R-:W-:Y:S02]  /*2a80*/  ULOP3.LUT UR6, UR26, UR5, URZ, 0x3c, !UPT ;  /* 0x000000051a067292 */ /* 0x000fe4000f8e3cff */
[----:B------:R-:W-:-:S04]  /*2a90*/  ULEA UR5, UR4, UR36, 0x3 ;  /* 0x0000002404057291 */ /* 0x000fc8000f8e18ff */
[----:B-1----:R-:W-:-:S04]  /*2aa0*/  MOV R3, UR6 ;  /* 0x0000000600037c02 */ /* 0x002fc80008000f00 */
[----:B------:R-:W-:-:S04]  /*2ab0*/  SHF.L.U32 R3, R3, 0x1f, RZ ;  /* 0x0000001f03037819 */ /* 0x000fc800000006ff */
[----:B------:R-:W1:Y:S02]  /*2ac0*/  SYNCS.PHASECHK.TRANS64.TRYWAIT P0, [UR5], R3 ;  /* 0x00000003ff0075a7 */ /* 0x000e640008001105 */
[----:B-1----:R-:W-:Y:S05]  /*2ad0*/  @!P0 BRA `(.L_x_35) ;  /* 0x0000006800388947 */ /* 0x002fea0003800000 */
.L_x_114:
        /* <DEDUP_REMOVED lines=10> */
.L_x_116:
        /* <DEDUP_REMOVED lines=10> */
.L_x_118:
        /* <DEDUP_REMOVED lines=10> */
.L_x_120:
        /* <DEDUP_REMOVED lines=10> */
.L_x_122:
        /* <DEDUP_REMOVED lines=10> */
.L_x_124:
        /* <DEDUP_REMOVED lines=10> */
.L_x_126:
        /* <DEDUP_REMOVED lines=10> */
.L_x_128:
        /* <DEDUP_REMOVED lines=10> */
.L_x_130:
        /* <DEDUP_REMOVED lines=10> */
.L_x_132:
[----:B------:R-:W-:-:S04]  /*3080*/  UIADD3 UR4, UPT, UPT, UR4, 0x1, URZ ;  /* 0x0000000104047890 */ /* 0x000fc8000fffe0ff */
[----:B------:R-:W-:-:S04]  /*3090*/  UISETP.NE.AND UP0, UPT, UR4, 0xc, UPT ;  /* 0x0000000c0400788c */ /* 0x000fc8000bf05270 */
[----:B------:R-:W-:Y:S02]  /*30a0*/  USEL UR5, URZ, 0x1, UP0 ;  /* 0x00000001ff057887 */ /* 0x000fe40008000000 */
[----:B------:R-:W-:Y:S02]  /*30b0*/  USEL UR4, UR4, URZ, UP0 ;  /* 0x000000ff04047287 */ /* 0x000fe40008000000 */
[----:B------:R-:W-:Y:S02]  /*30c0*/  ULOP3.LUT UR5, UR6, UR5, URZ, 0x3c, !UPT ;  /* 0x0000000506057292 */ /* 0x000fe4000f8e3cff */
[----:B------:R-:W-:-:S04]  /*30d0*/  ULEA UR4, UR4, UR36, 0x3 ;  /* 0x0000002404047291 */ /* 0x000fc8000f8e18ff */
[----:B------:R-:W-:Y:S02]  /*30e0*/  IMAD.U32 R2, RZ, RZ, UR5 ;  /* 0x00000005ff027e24 */ /* 0x000fe4000f8e00ff */
[----:B-1----:R-:W-:-:S03]  /*30f0*/  MOV R0, UR4 ;  /* 0x0000000400007c02 */ /* 0x002fc60008000f00 */
[----:B------:R-:W-:-:S07]  /*3100*/  SHF.L.U32 R3, R2, 0x1f, RZ ;  /* 0x0000001f02037819 */ /* 0x000fce00000006ff */
.L_x_45:
[----:B-1----:R1:W2:Y:S02]  /*3110*/  SYNCS.PHASECHK.TRANS64.TRYWAIT P0, [R0+URZ], R3 ;  /* 0x00000003000075a7 */ /* 0x0022a400080011ff */
[----:B--2---:R-:W-:Y:S05]  /*3120*/  @!P0 NANOSLEEP.SYNCS 0x989680 ;  /* 0x009896800000895d */ /* 0x004fea0003900000 */
[----:B------:R-:W2:Y:S02]  /*3130*/  @!P0 SYNCS.PHASECHK.TRANS64 P0, [R0+URZ], R3 ;  /* 0x00000003000085a7 */ /* 0x000ea400080010ff */
[----:B--2---:R-:W-:Y:S05]  /*3140*/  @P0 EXIT ;  /* 0x000000000000094d */ /* 0x004fea0003800000 */
[----:B------:R-:W-:Y:S05]  /*3150*/  BRA `(.L_x_45) ;  /* 0xfffffffc00ec7947 */ /* 0x000fea000383ffff */
.L_x_17:
[----:B------:R-:W2:Y:S02]  /*3160*/  S2UR UR4, SR_CgaCtaId ;  /* 0x00000000000479c3 */ /* 0x000ea40000008800 */
[----:B--2---:R-:W-:-:S04]  /*3170*/  UISETP.NE.AND UP0, UPT, UR4, URZ, UPT ;  /* 0x000000ff0400728c */ /* 0x004fc8000bf05270 */
[----:B------:R-:W-:-:S09]  /*3180*/  UISETP.NE.OR UP0, UPT, UR18, 0x1, UP0 ;  /* 0x000000011200788c */ /* 0x000fd20008705670 */
[----:B------:R-:W-:Y:S05]  /*3190*/  BRA.U UP0, `(.L_x_46) ;  /* 0x0000000100b47547 */ /* 0x000fea000b800000 */
[----:B------:R-:W2:Y:S01]  /*31a0*/  S2UR UR5, SR_CgaCtaId ;  /* 0x00000000000579c3 */ /* 0x000ea20000008800 */
[----:B------:R-:W-:Y:S01]  /*31b0*/  UMOV UR4, 0x400 ;  /* 0x0000040000047882 */ /* 0x000fe20000000000 */
[----:B------:R-:W-:Y:S01]  /*31c0*/  HFMA2 R3, -RZ, RZ, 0, 5.9604644775390625e-08 ;  /* 0x00000001ff037431 */ /* 0x000fe200000001ff */
[----:B------:R-:W-:Y:S01]  /*31d0*/  ISETP.NE.AND P0, PT, R0, RZ, PT ;  /* 0x000000ff0000720c */ /* 0x000fe20003f05270 */
[----:B------:R-:W-:Y:S01]  /*31e0*/  IMAD.MOV.U32 R8, RZ, RZ, RZ ;  /* 0x000000ffff087224 */ /* 0x000fe200078e00ff */
[----:B--2---:R-:W-:-:S04]  /*31f0*/  ULEA UR4, UR5, UR4, 0x18 ;  /* 0x0000000405047291 */ /* 0x004fc8000f8ec0ff */
[----:B------:R-:W-:Y:S02]  /*3200*/  UIADD3 UR5, UPT, UPT, UR4, 0xf8, URZ ;  /* 0x000000f804057890 */ /* 0x000fe4000fffe0ff */
[----:B------:R-:W-:Y:S02]  /*3210*/  UIADD3 UR8, UPT, UPT, UR4, 0xf0, URZ ;  /* 0x000000f004087890 */ /* 0x000fe4000fffe0ff */
[----:B------:R-:W-:-:S12]  /*3220*/  UPRMT UR5, URZ, 0x654, UR5 ;  /* 0x00000654ff057896 */ /* 0x000fd80008000005 */
.L_x_49:
[----:B------:R-:W-:Y:S01]  /*3230*/  SHF.L.U32 R7, R3, 0x1f, RZ ;  /* 0x0000001f03077819 */ /* 0x000fe200000006ff */
[----:B------:R-:W-:Y:S02]  /*3240*/  IMAD.U32 R9, RZ, RZ, UR8 ;  /* 0x00000008ff097e24 */ /* 0x000fe4000f8e00ff */
[----:B------:R-:W-:Y:S01]  /*3250*/  @!P0 IMAD.MOV.U32 R5, RZ, RZ, 0x10 ;  /* 0x00000010ff058424 */ /* 0x000fe200078e00ff */
[----:B------:R-:W2:Y:S02]  /*3260*/  SYNCS.PHASECHK.TRANS64.TRYWAIT P1, [UR4+0xf8], R7 ;  /* 0x0000f807ff0075a7 */ /* 0x000ea40008021104 */
[----:B------:R-:W-:-:S04]  /*3270*/  PRMT R9, R0, 0x654, R9 ;  /* 0x0000065400097816 */ /* 0x000fc80000000009 */
[----:B------:R-:W-:Y:S01]  /*3280*/  SEL R2, R9, R2, !P0 ;  /* 0x0000000209027207 */ /* 0x000fe20004000000 */
[----:B--2---:R-:W-:Y:S06]  /*3290*/  @!P1 BRA `(.L_x_47) ;  /* 0x0000006400389947 */ /* 0x004fec0003800000 */
.L_x_134:
[----:B------:R-:W-:Y:S01]  /*32a0*/  UIADD3 UR6, UPT, UPT, UR4, 0x130, URZ ;  /* 0x0000013004067890 */ /* 0x000fe2000fffe0ff */
[----:B------:R3:W-:Y:S01]  /*32b0*/  @!P0 SYNCS.ARRIVE.TRANS64.RED RZ, [R2+URZ], R5 ;  /* 0x0000000502ff89a7 */ /* 0x0007e200080004ff */
[----:B------:R-:W-:Y:S01]  /*32c0*/  UIADD3 UR7, UPT, UPT, UR4, 0xf0, URZ ;  /* 0x000000f004077890 */ /* 0x000fe2000fffe0ff */
[----:B------:R-:W-:-:S08]  /*32d0*/  LOP3.LUT R3, R3, 0x1, RZ, 0x3c, !PT ;  /* 0x0000000103037812 */ /* 0x000fd000078e3cff */
[----:B------:R-:W-:Y:S06]  /*32e0*/  UGETNEXTWORKID.BROADCAST [UR6], [UR7] ;  /* 0x00000000060073ca */ /* 0x000fec0008000100 */
[----:B---3--:R-:W-:-:S04]  /*32f0*/  SHF.L.U32 R5, R8, 0x1f, RZ ;  /* 0x0000001f08057819 */ /* 0x008fc800000006ff */
[----:B------:R-:W3:Y:S02]  /*3300*/  SYNCS.PHASECHK.TRANS64.TRYWAIT P1, [UR4+0xf0], R5 ;  /* 0x0000f005ff0075a7 */ /* 0x000ee40008021104 */
[----:B---3--:R-:W-:Y:S05]  /*3310*/  @!P1 BRA `(.L_x_48) ;  /* 0x0000006400309947 */ /* 0x008fea0003800000 */
.L_x_136:
[----:B--2---:R-:W2:Y:S01]  /*3320*/  LDS.128 R4, [UR4+0x130] ;  /* 0x00013004ff047984 */ /* 0x004ea20008000c00 */
[----:B------:R-:W-:Y:S01]  /*3330*/  LOP3.LUT R8, R8, 0x1, RZ, 0x3c, !PT ;  /* 0x0000000108087812 */ /* 0x000fe200078e3cff */
[----:B------:R-:W-:Y:S01]  /*3340*/  @!PT LDS RZ, [RZ] ;  /* 0x00000000fffff984 */ /* 0x000fe20000000800 */
[----:B------:R-:W-:Y:S01]  /*3350*/  @!PT LDS RZ, [RZ] ;  /* 0x00000000fffff984 */ /* 0x000fe20000000800 */
[----:B------:R-:W-:Y:S01]  /*3360*/  @!PT LDS RZ, [RZ] ;  /* 0x00000000fffff984 */ /* 0x000fe20000000800 */
[----:B------:R-:W-:Y:S01]  /*3370*/  @!PT LDS RZ, [RZ] ;  /* 0x00000000fffff984 */ /* 0x000fe20000000800 */
[----:B------:R3:W-:Y:S06]  /*3380*/  MEMBAR.ALL.CTA ;  /* 0x0000000000007992 */ /* 0x0007ec0000008000 */
[----:B---3--:R-:W3:Y:S02]  /*3390*/  FENCE.VIEW.ASYNC.S ;  /* 0x00000000000073c6 */ /* 0x008ee40000000000 */
[----:B---3--:R-:W-:Y:S01]  /*33a0*/  SYNCS.ARRIVE.TRANS64.RED.A1T0 RZ, [UR5], RZ ;  /* 0x000000ffffff79a7 */ /* 0x008fe20008100405 */
[----:B--2---:R-:W-:-:S13]  /*33b0*/  LOP3.LUT P1, RZ, R6, 0x1, RZ, 0xc0, !PT ;  /* 0x0000000106ff7812 */ /* 0x004fda000782c0ff */
[----:B------:R-:W-:Y:S05]  /*33c0*/  @P1 BRA `(.L_x_49) ;  /* 0xfffffffc00981947 */ /* 0x000fea000383ffff */
[----:B------:R-:W-:-:S04]  /*33d0*/  SHF.L.U32 R0, R3, 0x1f, RZ ;  /* 0x0000001f03007819 */ /* 0x000fc800000006ff */
[----:B------:R-:W2:Y:S02]  /*33e0*/  SYNCS.PHASECHK.TRANS64 P0, [UR4+0xf8], R0 ;  /* 0x0000f800ff0075a7 */ /* 0x000ea40008001004 */
[----:B-12---:R-:W-:Y:S05]  /*33f0*/  @P0 EXIT ;  /* 0x000000000000094d */ /* 0x006fea0003800000 */
[----:B------:R-:W-:-:S07]  /*3400*/  MOV R0, UR4 ;  /* 0x0000000400007c02 */ /* 0x000fce0008000f00 */
.L_x_50:
[----:B-1----:R-:W-:-:S04]  /*3410*/  SHF.L.U32 R5, R3, 0x1f, RZ ;  /* 0x0000001f03057819 */ /* 0x002fc800000006ff */
[----:B------:R1:W2:Y:S03]  /*3420*/  SYNCS.PHASECHK.TRANS64.TRYWAIT P0, [R0+URZ+0xf8], R5 ;  /* 0x0000f805000075a7 */ /* 0x0002a600080011ff */
[----:B--2---:R-:W-:Y:S05]  /*3430*/  @!P0 NANOSLEEP.SYNCS 0x989680 ;  /* 0x009896800000895d */ /* 0x004fea0003900000 */
[----:B------:R-:W2:Y:S02]  /*3440*/  @!P0 SYNCS.PHASECHK.TRANS64 P0, [R0+URZ+0xf8], R5 ;  /* 0x0000f805000085a7 */ /* 0x000ea400080010ff */
[----:B--2---:R-:W-:Y:S05]  /*3450*/  @P0 EXIT ;  /* 0x000000000000094d */ /* 0x004fea0003800000 */
[----:B------:R-:W-:Y:S05]  /*3460*/  BRA `(.L_x_50) ;  /* 0xfffffffc00e87947 */ /* 0x000fea000383ffff */
.L_x_46:
[----:B------:R-:W-:-:S09]  /*3470*/  UISETP.NE.AND UP0, UPT, UR18, URZ, UPT ;  /* 0x000000ff1200728c */ /* 0x000fd2000bf05270 */
[----:B------:R-:W-:Y:S05]  /*3480*/  BRA.U UP0, `(.L_x_51) ;  /* 0x0000000d00487547 */ /* 0x000fea000b800000 */
[----:B------:R-:W2:Y:S01]  /*3490*/  S2UR UR7, SR_CgaCtaId ;  /* 0x00000000000779c3 */ /* 0x000ea20000008800 */
[----:B------:R-:W-:Y:S01]  /*34a0*/  UMOV UR4, 0x40 ;  /* 0x0000004000047882 */ /* 0x000fe20000000000 */
[----:B------:R-:W-:Y:S01]  /*34b0*/  NOP ;  /* 0x0000000000007918 */ /* 0x000fe20000000000 */
[----:B------:R-:W-:Y:S01]  /*34c0*/  UMOV UR6, 0x400 ;  /* 0x0000040000067882 */ /* 0x000fe20000000000 */
[----:B--2---:R-:W-:Y:S02]  /*34d0*/  ULEA UR5, UR7, UR4, 0x18 ;  /* 0x0000000407057291 */ /* 0x004fe4000f8ec0ff */
[----:B------:R-:W-:-:S07]  /*34e0*/  ULEA UR6, UR7, UR6, 0x18 ;  /* 0x0000000607067291 */ /* 0x000fce000f8ec0ff */
[----:B------:R-:W2:Y:S02]  /*34f0*/  LDS.U8 R0, [UR5+0x1c] ;  /* 0x00001c05ff007984 */ /* 0x000ea40008000000 */
[----:B--2---:R-:W-:-:S13]  /*3500*/  ISETP.NE.AND P0, PT, R0, RZ, PT ;  /* 0x000000ff0000720c */ /* 0x004fda0003f05270 */
[----:B------:R-:W-:Y:S05]  /*3510*/  @P0 BRA `(.L_x_52) ;  /* 0x0000000000580947 */ /* 0x000fea0003800000 */
[----:B------:R-:W-:-:S13]  /*3520*/  ELECT P0, URZ, PT ;  /* 0x0000000000ff782f */ /* 0x000fda0003800000 */
[----:B------:R-:W-:Y:S05]  /*3530*/  @!P0 BRA `(.L_x_53) ;  /* 0x0000000000608947 */ /* 0x000fea0003800000 */
[----:B------:R-:W-:Y:S01]  /*3540*/  UMOV UR4, 0x10 ;  /* 0x0000001000047882 */ /* 0x000fe20000000000 */
[----:B------:R-:W-:Y:S01]  /*3550*/  HFMA2 R0, -RZ, RZ, 0, 5.9604644775390625e-08 ;  /* 0x00000001ff007431 */ /* 0x000fe200000001ff */
[----:B------:R-:W-:-:S03]  /*3560*/  MOV R2, 0xffff ;  /* 0x0000ffff00027802 */ /* 0x000fc60000000f00 */
[----:B------:R-:W-:Y:S04]  /*3570*/  DEPBAR.LE SB2, 0x36 ;  /* 0x0000ad800000791a */ /* 0x000fe80000000000 */
[----:B------:R-:W2:Y:S02]  /*3580*/  UTCATOMSWS.FIND_AND_SET.ALIGN UP0, UR4, UR4 ;  /* 0x00000004000475e3 */ /* 0x000ea40008000800 */
[----:B--2---:R-:W-:Y:S01]  /*3590*/  MOV R3, UR4 ;  /* 0x0000000400037c02 */ /* 0x004fe20008000f00 */
[----:B------:R-:W-:Y:S06]  /*35a0*/  BRA.U UP0, `(.L_x_54) ;  /* 0x0000000100187547 */ /* 0x000fec000b800000 */
.L_x_55:
[----:B------:R-:W-:Y:S05]  /*35b0*/  NANOSLEEP 0x64 ;  /* 0x000000640000795d */ /* 0x000fea0003800000 */
[----:B------:R-:W-:-:S05]  /*35c0*/  UMOV UR4, 0x10 ;  /* 0x0000001000047882 */ /* 0x000fca0000000000 */
[----:B------:R-:W-:Y:S04]  /*35d0*/  DEPBAR.LE SB2, 0x36 ;  /* 0x0000ad800000791a */ /* 0x000fe80000000000 */
[----:B------:R-:W2:Y:S02]  /*35e0*/  UTCATOMSWS.FIND_AND_SET.ALIGN UP0, UR4, UR4 ;  /* 0x00000004000475e3 */ /* 0x000ea40008000800 */
[----:B--2---:R-:W-:Y:S01]  /*35f0*/  MOV R3, UR4 ;  /* 0x0000000400037c02 */ /* 0x004fe20008000f00 */
[----:B------:R-:W-:Y:S05]  /*3600*/  BRA.U !UP0, `(.L_x_55) ;  /* 0xfffffffd08e87547 */ /* 0x000fea000b83ffff */
.L_x_54:
[-C--:B------:R-:W-:Y:S02]  /*3610*/  SHF.L.U32 R2, R2, R3.reuse, RZ ;  /* 0x0000000302027219 */ /* 0x080fe400000006ff */
[----:B------:R-:W-:Y:S01]  /*3620*/  SHF.L.U32 R0, R0, R3, RZ ;  /* 0x0000000300007219 */ /* 0x000fe200000006ff */
[----:B------:R-:W-:Y:S02]  /*3630*/  IMAD.SHL.U32 R3, R3, 0x20, RZ ;  /* 0x0000002003037824 */ /* 0x000fe400078e00ff */
[----:B------:R2:W-:Y:S04]  /*3640*/  ATOMS.OR RZ, [UR5+0x14], R2 ;  /* 0x00001402ffff798c */ /* 0x0005e8000b000005 */
[----:B------:R2:W-:Y:S04]  /*3650*/  ATOMS.OR RZ, [UR5+0x18], R0 ;  /* 0x00001800ffff798c */ /* 0x0005e8000b000005 */
[----:B------:R2:W-:Y:S01]  /*3660*/  STS [UR6+0x140], R3 ;  /* 0x00014003ff007988 */ /* 0x0005e20008000806 */
[----:B------:R-:W-:Y:S05]  /*3670*/  BRA `(.L_x_53) ;  /* 0x0000000000107947 */ /* 0x000fea0003800000 */
.L_x_52:
[----:B------:R-:W-:Y:S02]  /*3680*/  MOV R0, 0xffffffff ;  /* 0xffffffff00007802 */ /* 0x000fe40000000f00 */
[----:B------:R-:W-:-:S03]  /*3690*/  MOV R2, 0x36c0 ;  /* 0x000036c000027802 */ /* 0x000fc60000000f00 */
[----:B------:R2:W-:Y:S04]  /*36a0*/  STS [UR6+0x140], R0 ;  /* 0x00014000ff007988 */ /* 0x0005e80008000806 */
[----:B-12--5:R-:W-:Y:S05]  /*36b0*/  CALL.REL.NOINC `($__internal_1_$__cuda_sm10x_tcgen05_guardrail_trap_phase_invalid_during_alloc) ;  /* 0x0000006400b07944 */ /* 0x026fea0003c00000 */
.L_x_53:
[----:B------:R-:W-:Y:S05]  /*36c0*/  WARPSYNC.ALL ;  /* 0x0000000000007948 */ /* 0x000fea0003800000 */
[----:B------:R-:W3:Y:S01]  /*36d0*/  S2UR UR4, SR_CgaCtaId ;  /* 0x00000000000479c3 */ /* 0x000ee20000008800 */
[----:B------:R-:W-:Y:S01]  /*36e0*/  UMOV UR18, 0x400 ;  /* 0x0000040000127882 */ /* 0x000fe20000000000 */
[----:B------:R-:W-:-:S06]  /*36f0*/  NOP ;  /* 0x0000000000007918 */ /* 0x000fcc0000000000 */
[----:B------:R-:W-:Y:S06]  /*3700*/  BAR.ARV 0x6, 0xa0 ;  /* 0x0182800000007b1d */ /* 0x000fec0000002000 */
[----:B------:R-:W4:Y:S01]  /*3710*/  LDCU.64 UR6, c[0x0][0x388] ;  /* 0x00007100ff0677ac */ /* 0x000f220008000a00 */
[----:B------:R-:W-:Y:S01]  /*3720*/  IMAD.MOV.U32 R8, RZ, RZ, 0x1 ;  /* 0x00000001ff087424 */ /* 0x000fe200078e00ff */
[----:B------:R-:W1:Y:S01]  /*3730*/  LDCU.64 UR8, c[0x0][0x390] ;  /* 0x00007200ff0877ac */ /* 0x000e620008000a00 */
[----:B------:R-:W-:Y:S01]  /*3740*/  UMOV UR21, URZ ;  /* 0x000000ff00157c82 */ /* 0x000fe20008000000 */
[----:B------:R-:W-:Y:S01]  /*3750*/  UMOV UR17, URZ ;  /* 0x000000ff00117c82 */ /* 0x000fe20008000000 */
[----:B---3--:R-:W-:Y:S01]  /*3760*/  ULEA UR18, UR4, UR18, 0x18 ;  /* 0x0000001204127291 */ /* 0x008fe2000f8ec0ff */
[----:B------:R-:W-:Y:S01]  /*3770*/  UMOV UR26, 0x0 ;  /* 0x00000000001a7882 */ /* 0x000fe20000000000 */
[----:B------:R-:W-:Y:S01]  /*3780*/  UMOV UR27, 0x8200010 ;  /* 0x08200010001b7882 */ /* 0x000fe20000000000 */
[----:B------:R-:W-:Y:S01]  /*3790*/  UMOV UR24, 0x0 ;  /* 0x0000000000187882 */ /* 0x000fe20000000000 */
[----:B------:R-:W-:Y:S01]  /*37a0*/  UMOV UR25, 0x8200010 ;  /* 0x0820001000197882 */ /* 0x000fe20000000000 */
[----:B----4-:R-:W-:-:S04]  /*37b0*/  UIADD3 UR4, UPT, UPT, UR6, 0x3f, URZ ;  /* 0x0000003f06047890 */ /* 0x010fc8000fffe0ff */
[----:B------:R-:W2:Y:S01]  /*37c0*/  LDS R9, [UR18+0x140] ;  /* 0x00014012ff097984 */ /* 0x000ea20008000800 */
[----:B------:R-:W-:Y:S02]  /*37d0*/  UIADD3 UR6, UPT, UPT, UR18, 0x8400, URZ ;  /* 0x0000840012067890 */ /* 0x000fe4000fffe0ff */
[----:B------:R-:W-:Y:S02]  /*37e0*/  USHF.R.S32.HI UR5, URZ, 0x1f, UR4 ;  /* 0x0000001fff057899 */ /* 0x000fe40008011404 */
[----:B------:R-:W-:Y:S02]  /*37f0*/  USHF.R.U32.HI UR6, URZ, 0x4, UR6 ;  /* 0x00000004ff067899 */ /* 0x000fe40008011606 */
[----:B------:R-:W-:Y:S02]  /*3800*/  ULEA.HI UR4, UR5, UR4, URZ, 0x6 ;  /* 0x0000000405047291 */ /* 0x000fe4000f8f30ff */
[----:B------:R-:W-:Y:S02]  /*3810*/  UIADD3 UR5, UPT, UPT, UR18, 0x20400, URZ ;  /* 0x0002040012057890 */ /* 0x000fe4000fffe0ff */
[----:B------:R-:W-:-:S02]  /*3820*/  USHF.R.S32.HI UR4, URZ, 0x6, UR4 ;  /* 0x00000006ff047899 */ /* 0x000fc40008011404 */
[----:B------:R-:W-:Y:S02]  /*3830*/  USHF.R.U32.HI UR5, URZ, 0x4, UR5 ;  /* 0x00000004ff057899 */ /* 0x000fe40008011605 */
[----:B------:R-:W-:Y:S02]  /*3840*/  UIMAD UR4, UR4, UR7, URZ ;  /* 0x00000007040472a4 */ /* 0x000fe4000f8e02ff */
[----:B------:R-:W-:Y:S02]  /*3850*/  ULOP3.LUT UR6, UR6, 0x3fff, URZ, 0xc0, !UPT ;  /* 0x00003fff06067892 */ /* 0x000fe4000f8ec0ff */
[----:B-1----:R-:W-:Y:S02]  /*3860*/  UIMAD UR4, UR4, UR8, URZ ;  /* 0x00000008040472a4 */ /* 0x002fe4000f8e02ff */
[----:B------:R-:W-:Y:S02]  /*3870*/  ULOP3.LUT UR5, UR5, 0x3fff, URZ, 0xc0, !UPT ;  /* 0x00003fff05057892 */ /* 0x000fe4000f8ec0ff */
[----:B------:R-:W-:-:S02]  /*3880*/  UIMAD UR7, UR4, UR9, URZ ;  /* 0x00000009040772a4 */ /* 0x000fc4000f8e02ff */
[----:B------:R-:W-:Y:S02]  /*3890*/  UIADD3 UR4, UPT, UPT, UR18, 0xf8, URZ ;  /* 0x000000f812047890 */ /* 0x000fe4000fffe0ff */
[----:B------:R-:W-:Y:S02]  /*38a0*/  ULOP3.LUT UR19, UR6, 0x10000, URZ, 0xfc, !UPT ;  /* 0x0001000006137892 */ /* 0x000fe4000f8efcff */
[----:B------:R-:W-:Y:S02]  /*38b0*/  UPRMT UR23, URZ, 0x654, UR4 ;  /* 0x00000654ff177896 */ /* 0x000fe40008000004 */
[----:B------:R-:W-:Y:S02]  /*38c0*/  ULOP3.LUT UR20, UR5, 0x10000, URZ, 0xfc, !UPT ;  /* 0x0001000005147892 */ /* 0x000fe4000f8efcff */
[----:B------:R-:W-:Y:S02]  /*38d0*/  UIADD3 UR28, UPT, UPT, UR7, -0x1, URZ ;  /* 0xffffffff071c7890 */ /* 0x000fe4000fffe0ff */
[----:B------:R-:W-:Y:S01]  /*38e0*/  UISETP.GE.AND UP3, UPT, UR7, 0x1, UPT ;  /* 0x000000010700788c */ /* 0x000fe2000bf66270 */
[C---:B--2---:R-:W-:Y:S01]  /*38f0*/  VIADD R3, R9.reuse, 0x80 ;  /* 0x0000008009037836 */ /* 0x044fe20000000000 */
[----:B------:R-:W-:-:S04]  /*3900*/  LOP3.LUT R2, R9, 0xffff, RZ, 0xc0, !PT ;  /* 0x0000ffff09027812 */ /* 0x000fc800078ec0ff */
[----:B------:R-:W-:-:S05]  /*3910*/  LOP3.LUT R3, R3, 0xffff, RZ, 0xc0, !PT ;  /* 0x0000ffff03037812 */ /* 0x000fca00078ec0ff */
[----:B------:R1:W-:Y:S02]  /*3920*/  STL.64 [R1], R2 ;  /* 0x0000000201007387 */ /* 0x0003e40000100a00 */
[----:B-1----:R-:W-:-:S07]  /*3930*/  CS2R R2, SRZ ;  /* 0x0000000000027805 */ /* 0x002fce000001ff00 */
.L_x_62:
[----:B-1----:R-:W-:-:S04]  /*3940*/  SHF.L.U32 R5, R3, 0x1f, RZ ;  /* 0x0000001f03057819 */ /* 0x002fc800000006ff */
[----:B------:R-:W1:Y:S02]  /*3950*/  SYNCS.PHASECHK.TRANS64.TRYWAIT P0, [UR18+0xf0], R5 ;  /* 0x0000f005ff0075a7 */ /* 0x000e640008001112 */
[----:B-12-4-:R-:W-:Y:S05]  /*3960*/  @!P0 BRA `(.L_x_56) ;  /* 0x0000005c00b48947 */ /* 0x016fea0003800000 */
.L_x_138:
[----:B-1----:R-:W1:Y:S01]  /*3970*/  LDS.128 R4, [UR18+0x130] ;  /* 0x00013012ff047984 */ /* 0x002e620008000c00 */
[----:B------:R-:W-:Y:S01]  /*3980*/  ULEA UR22, UR21, UR18, 0x3 ;  /* 0x0000001215167291 */ /* 0x000fe2000f8e18ff */
[----:B------:R-:W-:Y:S01]  /*3990*/  SHF.L.U32 R0, R8, 0x1f, RZ ;  /* 0x0000001f08007819 */ /* 0x000fe200000006ff */
[----:B------:R-:W-:Y:S01]  /*39a0*/  @!PT LDS RZ, [RZ] ;  /* 0x00000000fffff984 */ /* 0x000fe20000000800 */
[----:B------:R-:W-:Y:S01]  /*39b0*/  @!PT LDS RZ, [RZ] ;  /* 0x00000000fffff984 */ /* 0x000fe20000000800 */
[----:B------:R-:W-:Y:S01]  /*39c0*/  @!PT LDS RZ, [RZ] ;  /* 0x00000000fffff984 */ /* 0x000fe20000000800 */
[----:B------:R-:W-:Y:S01]  /*39d0*/  @!PT LDS RZ, [RZ] ;  /* 0x00000000fffff984 */ /* 0x000fe20000000800 */
[----:B------:R2:W-:Y:S06]  /*39e0*/  MEMBAR.ALL.CTA ;  /* 0x0000000000007992 */ /* 0x0005ec0000008000 */
[----:B--2---:R-:W2:Y:S02]  /*39f0*/  FENCE.VIEW.ASYNC.S ;  /* 0x00000000000073c6 */ /* 0x004ea40000000000 */
[----:B--2---:R-:W-:Y:S01]  /*3a00*/  SYNCS.ARRIVE.TRANS64.RED.A1T0 RZ, [UR23], RZ ;  /* 0x000000ffffff79a7 */ /* 0x004fe20008100417 */
[----:B------:R-:W2:Y:S01]  /*3a10*/  SYNCS.PHASECHK.TRANS64.TRYWAIT P0, [UR22+0x110], R0 ;  /* 0x00011000ff0075a7 */ /* 0x000ea20008001116 */
[----:B-1----:R-:W-:Y:S01]  /*3a20*/  LOP3.LUT P2, RZ, R6, 0x1, RZ, 0xc0, !PT ;  /* 0x0000000106ff7812 */ /* 0x002fe2000784c0ff */
[----:B--2---:R-:W-:-:S12]  /*3a30*/  @!P0 BRA `(.L_x_57) ;  /* 0x0000005c00988947 */ /* 0x004fd80003800000 */
.L_x_140:
[----:B------:R-:W-:Y:S05]  /*3a40*/  BRA.U !UP3, `(.L_x_58) ;  /* 0x000000010bc87547 */ /* 0x000fea000b800000 */
[----:B-1----:R-:W-:Y:S01]  /*3a50*/  IMAD.U32 R0, RZ, RZ, UR21 ;  /* 0x00000015ff007e24 */ /* 0x002fe2000f8e00ff */
[----:B------:R-:W-:-:S04]  /*3a60*/  ULEA UR4, UR17, UR18, 0x3 ;  /* 0x0000001211047291 */ /* 0x000fc8000f8e18ff */
[----:B------:R-:W-:Y:S02]  /*3a70*/  LEA R4, R0, R1, 0x2 ;  /* 0x0000000100047211 */ /* 0x000fe400078e10ff */
[----:B------:R-:W-:-:S04]  /*3a80*/  SHF.L.U32 R0, R2, 0x1f, RZ ;  /* 0x0000001f02007819 */ /* 0x000fc800000006ff */
[----:B------:R-:W5:Y:S01]  /*3a90*/  LDL R4, [R4] ;  /* 0x0000000004047983 */ /* 0x000f620000100800 */
[----:B------:R1:W2:Y:S01]  /*3aa0*/  SYNCS.PHASECHK.TRANS64.TRYWAIT P1, [UR4], R0 ;  /* 0x00000000ff0075a7 */ /* 0x0002a20008021104 */
[----:B------:R-:W-:Y:S01]  /*3ab0*/  UPLOP3.LUT UP2, UPT, UPT, UPT, UPT, 0x40, 0x4 ;  /* 0x000000000004789c */ /* 0x000fe20003f4e870 */
[----:B------:R-:W-:Y:S01]  /*3ac0*/  UMOV UR15, UR28 ;  /* 0x0000001c000f7c82 */ /* 0x000fe20008000000 */
[----:B------:R-:W-:-:S09]  /*3ad0*/  UMOV UR8, UR17 ;  /* 0x0000001100087c82 */ /* 0x000fd20008000000 */
.L_x_61:
[----:B------:R-:W-:Y:S01]  /*3ae0*/  ULEA UR16, UR8, UR18, 0x3 ;  /* 0x0000001208107291 */ /* 0x000fe2000f8e18ff */
[----:B--234-:R-:W-:Y:S11]  /*3af0*/  @P1 BRA `(.L_x_59) ;  /* 0x00000000000c1947 */ /* 0x01cff60003800000 */
[----:B------:R-:W-:Y:S04]  /*3b00*/  SHF.L.U32 R5, R2, 0x1f, RZ ;  /* 0x0000001f02057819 */ /* 0x000fe800000006ff */
[----:B------:R-:W2:Y:S02]  /*3b10*/  SYNCS.PHASECHK.TRANS64.TRYWAIT P0, [UR16], R5 ;  /* 0x00000005ff0075a7 */ /* 0x000ea40008001110 */
[----:B--2---:R-:W-:Y:S05]  /*3b20*/  @!P0 BRA `(.L_x_60) ;  /* 0x0000005c00748947 */ /* 0x004fea0003800000 */
.L_x_59:
[----:B------:R-:W-:Y:S01]  /*3b30*/  UISETP.NE.AND UP0, UPT, UR15, URZ, UPT ;  /* 0x000000ff0f00728c */ /* 0x000fe2000bf05270 */
[----:B------:R-:W-:Y:S01]  /*3b40*/  PLOP3.LUT P1, PT, PT, PT, PT, 0x80, 0x8 ;  /* 0x000000000008781c */ /* 0x000fe20003f2f070 */
[----:B------:R-:W-:Y:S02]  /*3b50*/  UIADD3 UR4, UPT, UPT, UR8, 0x1, URZ ;  /* 0x0000000108047890 */ /* 0x000fe4000fffe0ff */
[----:B------:R-:W-:Y:S02]  /*3b60*/  ULEA UR10, UR8, UR20, 0x9 ;  /* 0x00000014080a7291 */ /* 0x000fe4000f8e48ff */
[----:B------:R-:W-:Y:S01]  /*3b70*/  UISETP.NE.AND UP1, UPT, UR4, 0xc, UPT ;  /* 0x0000000c0400788c */ /* 0x000fe2000bf25270 */
[----:B------:R-:W-:Y:S01]  /*3b80*/  PLOP3.LUT P0, PT, PT, PT, UP0, 0x80, 0x8 ;  /* 0x000000000008781c */ /* 0x000fe20003f0f008 */
[----:B------:R-:W-:Y:S02]  /*3b90*/  ULEA UR8, UR8, UR19, 0x9 ;  /* 0x0000001308087291 */ /* 0x000fe4000f8e48ff */
[----:B------:R-:W-:Y:S02]  /*3ba0*/  USEL UR5, URZ, 0x1, UP1 ;  /* 0x00000001ff057887 */ /* 0x000fe40008800000 */
[----:B------:R-:W-:Y:S02]  /*3bb0*/  USEL UR17, UR4, URZ, UP1 ;  /* 0x000000ff04117287 */ /* 0x000fe40008800000 */
[----:B------:R-:W-:Y:S02]  /*3bc0*/  UIADD3 UR12, UPT, UPT, UR10, 0x2, URZ ;  /* 0x000000020a0c7890 */ /* 0x000fe4000fffe0ff */
[----:B------:R-:W-:Y:S01]  /*3bd0*/  @UP0 ULEA UR4, UR17, UR18, 0x3 ;  /* 0x0000001211040291 */ /* 0x000fe2000f8e18ff */
[----:B------:R-:W-:Y:S01]  /*3be0*/  LOP3.LUT R2, R2, UR5, RZ, 0x3c, !PT ;  /* 0x0000000502027c12 */ /* 0x000fe2000f8e3cff */
[----:B------:R-:W-:Y:S02]  /*3bf0*/  UIADD3 UR6, UPT, UPT, UR8, 0x2, URZ ;  /* 0x0000000208067890 */ /* 0x000fe4000fffe0ff */
[----:B------:R-:W-:Y:S01]  /*3c00*/  UIADD3 UR5, UPT, UPT, UR16, 0x60, URZ ;  /* 0x0000006010057890 */ /* 0x000fe2000fffe0ff */
[----:B-1----:R-:W-:Y:S01]  /*3c10*/  @P0 SHF.L.U32 R0, R2, 0x1f, RZ ;  /* 0x0000001f02000819 */ /* 0x002fe200000006ff */
[----:B------:R-:W-:Y:S01]  /*3c20*/  UMOV UR11, 0x80004020 ;  /* 0x80004020000b7882 */ /* 0x000fe20000000000 */
[----:B------:R-:W-:Y:S01]  /*3c30*/  UMOV UR9, 0x80004020 ;  /* 0x8000402000097882 */ /* 0x000fe20000000000 */
[----:B------:R-:W-:Y:S01]  /*3c40*/  UMOV UR13, 0x80004020 ;  /* 0x80004020000d7882 */ /* 0x000fe20000000000 */
[----:B------:R3:W4:Y:S01]  /*3c50*/  @P0 SYNCS.PHASECHK.TRANS64.TRYWAIT P1, [UR4], R0 ;  /* 0x00000000ff0005a7 */ /* 0x0007220008021104 */
[----:B------:R-:W-:Y:S11]  /*3c60*/  ELECT P0, URZ, PT ;  /* 0x0000000000ff782f */ /* 0x000ff60003800000 */
[----:B------:R-:W-:Y:S02]  /*3c70*/  @!UPT UIADD3 URZ, UPT, UPT, URZ, URZ, URZ ;  /* 0x000000fffffff290 */ /* 0x000fe4000fffe0ff */
[C---:B-----5:R-:W-:Y:S02]  /*3c80*/  @P0 R2UR.BROADCAST UR4, R4.reuse ;  /* 0x00000000040402ca */ /* 0x060fe400008e0000 */
[----:B------:R-:W-:Y:S11]  /*3c90*/  ELECT P0, URZ, PT ;  /* 0x0000000000ff782f */ /* 0x000ff60003800000 */
[----:B------:R-:W-:Y:S02]  /*3ca0*/  @!UPT UIADD3 URZ, UPT, UPT, URZ, URZ, URZ ;  /* 0x000000fffffff290 */ /* 0x000fe4000fffe0ff */
[----:B------:R-:W-:Y:S01]  /*3cb0*/  @P0 R2UR.BROADCAST UR14, R4 ;  /* 0x00000000040e02ca */ /* 0x000fe200008e0000 */
[----:B------:R-:W-:Y:S01]  /*3cc0*/  UMOV UR7, 0x80004020 ;  /* 0x8000402000077882 */ /* 0x000fe20000000000 */
[----:B------:R1:W-:Y:S01]  /*3cd0*/  UTCQMMA gdesc[UR8], gdesc[UR10], tmem[UR4], tmem[UR26], idesc[UR27], UP2 ;  /* 0x00ff1a0a080075ea */ /* 0x0003e20009000304 */
[----:B------:R-:W-:Y:S10]  /*3ce0*/  UPLOP3.LUT UP2, UPT, UPT, UPT, UPT, 0x80, 0x8 ;  /* 0x000000000008789c */ /* 0x000ff40003f4f070 */
[----:B------:R3:W-:Y:S01]  /*3cf0*/  UTCQMMA gdesc[UR6], gdesc[UR12], tmem[UR14], tmem[UR24], idesc[UR25], UPT ;  /* 0x00ff180c060075ea */ /* 0x0007e2000b80030e */
[----:B------:R3:W-:Y:S01]  /*3d00*/  UTCBAR [UR5], URZ ;  /* 0x000000ff050073e9 */ /* 0x0007e200080000ff */
[----:B-1----:R-:W-:Y:S02]  /*3d10*/  UIADD3 UR4, UPT, UPT, UR15, 0x1, URZ ;  /* 0x000000010f047890 */ /* 0x002fe4000fffe0ff */
[----:B------:R-:W-:Y:S02]  /*3d20*/  UIADD3 UR9, UPT, UPT, UR15, -0x1, URZ ;  /* 0xffffffff0f097890 */ /* 0x000fe4000fffe0ff */
[----:B------:R-:W-:Y:S01]  /*3d30*/  UISETP.GT.U32.AND UP0, UPT, UR4, 0x1, UPT ;  /* 0x000000010400788c */ /* 0x000fe2000bf04070 */
[----:B------:R-:W-:Y:S04]  /*3d40*/  UMOV UR8, UR17 ;  /* 0x0000001100087c82 */ /* 0x000fe80008000000 */
[----:B------:R-:W-:Y:S04]  /*3d50*/  UMOV UR15, UR9 ;  /* 0x00000009000f7c82 */ /* 0x000fe80008000000 */
[----:B------:R-:W-:Y:S05]  /*3d60*/  BRA.U UP0, `(.L_x_61) ;  /* 0xfffffffd005c7547 */ /* 0x000fea000b83ffff */
.L_x_58:
[----:B------:R-:W-:Y:S01]  /*3d70*/  UIADD3 UR4, UPT, UPT, UR21, 0x1, URZ ;  /* 0x0000000115047890 */ /* 0x000fe2000fffe0ff */
[----:B------:R-:W-:Y:S01]  /*3d80*/  LOP3.LUT R3, R3, 0x1, RZ, 0x3c, !PT ;  /* 0x0000000103037812 */ /* 0x000fe200078e3cff */
[----:B---3--:R-:W-:Y:S02]  /*3d90*/  UIADD3 UR5, UPT, UPT, UR22, 0x100, URZ ;  /* 0x0000010016057890 */ /* 0x008fe4000fffe0ff */
[----:B------:R-:W-:-:S04]  /*3da0*/  UISETP.NE.AND UP0, UPT, UR4, 0x2, UPT ;  /* 0x000000020400788c */ /* 0x000fc8000bf05270 */
[----:B------:R-:W-:Y:S02]  /*3db0*/  USEL UR6, URZ, 0x1, UP0 ;  /* 0x00000001ff067887 */ /* 0x000fe40008000000 */
[----:B------:R-:W-:Y:S01]  /*3dc0*/  USEL UR21, UR4, URZ, UP0 ;  /* 0x000000ff04157287 */ /* 0x000fe20008000000 */
[----:B------:R2:W-:Y:S03]  /*3dd0*/  UTCBAR [UR5], URZ ;  /* 0x000000ff050073e9 */ /* 0x0005e600080000ff */
[----:B------:R-:W-:Y:S01]  /*3de0*/  LOP3.LUT R8, R8, UR6, RZ, 0x3c, !PT ;  /* 0x0000000608087c12 */ /* 0x000fe2000f8e3cff */
[----:B------:R-:W-:Y:S07]  /*3df0*/  @P2 BRA `(.L_x_62) ;  /* 0xfffffff800d02947 */ /* 0x000fee000383ffff */
[----:B------:R-:W3:Y:S01]  /*3e00*/  S2UR UR6, SR_CgaCtaId ;  /* 0x00000000000679c3 */ /* 0x000ee20000008800 */
[----:B------:R-:W-:Y:S01]  /*3e10*/  ELECT P0, URZ, PT ;  /* 0x0000000000ff782f */ /* 0x000fe20003800000 */
[----:B-1----:R-:W-:Y:S01]  /*3e20*/  IMAD.MOV.U32 R0, RZ, RZ, 0x1 ;  /* 0x00000001ff007424 */ /* 0x002fe200078e00ff */
[----:B------:R-:W-:Y:S01]  /*3e30*/  UIADD3 UR18, UPT, UPT, UR18, 0x110, URZ ;  /* 0x0000011012127890 */ /* 0x000fe2000fffe0ff */
[----:B------:R-:W-:Y:S01]  /*3e40*/  SHF.L.U32 R3, R8, 0x1f, RZ ;  /* 0x0000001f08037819 */ /* 0x000fe200000006ff */
[----:B------:R-:W-:-:S03]  /*3e50*/  UMOV UR4, 0x40 ;  /* 0x0000004000047882 */ /* 0x000fc60000000000 */
[----:B------:R-:W-:Y:S01]  /*3e60*/  UVIRTCOUNT.DEALLOC.SMPOOL 0x80 ;  /* 0x000000800000784c */ /* 0x000fe20000000000 */
[----:B---3--:R-:W-:Y:S02]  /*3e70*/  ULEA UR6, UR6, UR4, 0x18 ;  /* 0x0000000406067291 */ /* 0x008fe4000f8ec0ff */
[----:B------:R-:W-:-:S07]  /*3e80*/  ULEA UR4, UR21, UR18, 0x3 ;  /* 0x0000001215047291 */ /* 0x000fce000f8e18ff */
[----:B------:R1:W-:Y:S02]  /*3e90*/  @P0 STS.U8 [UR6+0x1c], R0 ;  /* 0x00001c00ff000988 */ /* 0x0003e40008000006 */
[----:B------:R-:W3:Y:S02]  /*3ea0*/  SYNCS.PHASECHK.TRANS64.TRYWAIT P0, [UR4], R3 ;  /* 0x00000003ff0075a7 */ /* 0x000ee40008001104 */
[----:B-1-3--:R-:W-:Y:S05]  /*3eb0*/  @!P0 BRA `(.L_x_63) ;  /* 0x0000005800a88947 */ /* 0x00afea0003800000 */
.L_x_143:
[----:B------:R-:W-:-:S04]  /*3ec0*/  UIADD3 UR4, UPT, UPT, UR21, 0x1, URZ ;  /* 0x0000000115047890 */ /* 0x000fc8000fffe0ff */
[----:B------:R-:W-:-:S04]  /*3ed0*/  UISETP.NE.AND UP0, UPT, UR4, 0x2, UPT ;  /* 0x000000020400788c */ /* 0x000fc8000bf05270 */
[----:B--2---:R-:W-:Y:S02]  /*3ee0*/  USEL UR5, URZ, 0x1, UP0 ;  /* 0x00000001ff057887 */ /* 0x004fe40008000000 */
[----:B------:R-:W-:-:S04]  /*3ef0*/  USEL UR4, UR4, URZ, UP0 ;  /* 0x000000ff04047287 */ /* 0x000fc80008000000 */
[----:B------:R-:W-:Y:S01]  /*3f00*/  ULEA UR4, UR4, UR18, 0x3 ;  /* 0x0000001204047291 */ /* 0x000fe2000f8e18ff */
[----:B-1----:R-:W-:-:S04]  /*3f10*/  LOP3.LUT R3, R8, UR5, RZ, 0x3c, !PT ;  /* 0x0000000508037c12 */ /* 0x002fc8000f8e3cff */
[----:B------:R-:W-:-:S04]  /*3f20*/  SHF.L.U32 R3, R3, 0x1f, RZ ;  /* 0x0000001f03037819 */ /* 0x000fc800000006ff */
[----:B------:R-:W1:Y:S02]  /*3f30*/  SYNCS.PHASECHK.TRANS64.TRYWAIT P0, [UR4], R3 ;  /* 0x00000003ff0075a7 */ /* 0x000e640008001104 */
[----:B-1----:R-:W-:Y:S05]  /*3f40*/  @!P0 BRA `(.L_x_64) ;  /* 0x00000058009c8947 */ /* 0x002fea0003800000 */
.L_x_145:
[----:B------:R-:W-:Y:S01]  /*3f50*/  NOP ;  /* 0x0000000000007918 */ /* 0x000fe20000000000 */
[----:B-1----:R-:W1:Y:S01]  /*3f60*/  LDS R0, [UR6+0x14] ;  /* 0x00001406ff007984 */ /* 0x002e620008000800 */
[----:B------:R-:W-:Y:S01]  /*3f70*/  LOP3.LUT R2, R9, 0xffff, RZ, 0xc0, !PT ;  /* 0x0000ffff09027812 */ /* 0x000fe200078ec0ff */
[----:B------:R-:W-:Y:S02]  /*3f80*/  IMAD.MOV.U32 R3, RZ, RZ, 0xffff ;  /* 0x0000ffffff037424 */ /* 0x000fe400078e00ff */
[----:B------:R-:W-:Y:S01]  /*3f90*/  IMAD.MOV.U32 R5, RZ, RZ, 0x1 ;  /* 0x00000001ff057424 */ /* 0x000fe200078e00ff */
[----:B------:R-:W-:-:S04]  /*3fa0*/  SHF.R.U32.HI R2, RZ, 0x5, R2 ;  /* 0x00000005ff027819 */ /* 0x000fc80000011602 */
[-C--:B------:R-:W-:Y:S02]  /*3fb0*/  SHF.L.U32 R3, R3, R2.reuse, RZ ;  /* 0x0000000203037219 */ /* 0x080fe400000006ff */
[----:B------:R-:W-:Y:S02]  /*3fc0*/  SHF.L.U32 R5, R5, R2, RZ ;  /* 0x0000000205057219 */ /* 0x000fe400000006ff */
[----:B-1----:R-:W-:-:S04]  /*3fd0*/  LOP3.LUT R0, R0, R3, RZ, 0xc0, !PT ;  /* 0x0000000300007212 */ /* 0x002fc800078ec0ff */
[----:B------:R-:W-:-:S13]  /*3fe0*/  ISETP.NE.AND P0, PT, R0, R3, PT ;  /* 0x000000030000720c */ /* 0x000fda0003f05270 */
[----:B------:R-:W-:Y:S05]  /*3ff0*/  @P0 BRA `(.L_x_65) ;  /* 0x00000000005c0947 */ /* 0x000fea0003800000 */
[----:B------:R-:W1:Y:S02]  /*4000*/  LDS R0, [UR6+0x18] ;  /* 0x00001806ff007984 */ /* 0x000e640008000800 */
[----:B-1----:R-:W-:-:S04]  /*4010*/  LOP3.LUT R0, R0, R5, RZ, 0xc0, !PT ;  /* 0x0000000500007212 */ /* 0x002fc800078ec0ff */
[----:B------:R-:W-:-:S13]  /*4020*/  ISETP.NE.AND P0, PT, R0, R5, PT ;  /* 0x000000050000720c */ /* 0x000fda0003f05270 */
[----:B------:R-:W-:Y:S05]  /*4030*/  @P0 BRA `(.L_x_66) ;  /* 0x0000000000400947 */ /* 0x000fea0003800000 */
[----:B------:R-:W-:Y:S01]  /*4040*/  R2UR UR4, R3 ;  /* 0x00000000030472ca */ /* 0x000fe200000e0000 */
[----:B------:R-:W1:Y:S01]  /*4050*/  S2R R2, SR_LANEID ;  /* 0x0000000000027919 */ /* 0x000e620000000000 */
[----:B------:R-:W-:-:S04]  /*4060*/  LOP3.LUT R5, RZ, R5, RZ, 0x33, !PT ;  /* 0x00000005ff057212 */ /* 0x000fc800078e33ff */
[----:B------:R-:W2:Y:S07]  /*4070*/  REDUX UR7, R5 ;  /* 0x00000000050773c4 */ /* 0x000eae0000000000 */
[----:B------:R-:W-:-:S03]  /*4080*/  ULOP3.LUT UR5, URZ, UR4, URZ, 0x33, !UPT ;  /* 0x00000004ff057292 */ /* 0x000fc6000f8e33ff */
[----:B------:R-:W-:Y:S02]  /*4090*/  VOTEU.ANY UR4, UPT, PT ;  /* 0x0000000000047886 */ /* 0x000fe400038e0100 */
[----:B------:R-:W-:Y:S01]  /*40a0*/  UFLO.U32 UR4, UR4 ;  /* 0x00000004000472bd */ /* 0x000fe200080e0000 */
[----:B------:R-:W-:-:S04]  /*40b0*/  IMAD.U32 R0, RZ, RZ, UR5 ;  /* 0x00000005ff007e24 */ /* 0x000fc8000f8e00ff */
[----:B------:R-:W3:Y:S02]  /*40c0*/  REDUX UR8, R0 ;  /* 0x00000000000873c4 */ /* 0x000ee40000000000 */
[----:B------:R1:W-:Y:S02]  /*40d0*/  UTCATOMSWS.AND URZ, UR5 ;  /* 0x0000000500ff79e3 */ /* 0x0003e40008000000 */
[----:B-1----:R-:W-:Y:S01]  /*40e0*/  ISETP.EQ.U32.AND P0, PT, R2, UR4, PT ;  /* 0x0000000402007c0c */ /* 0x002fe2000bf02070 */
[----:B--2---:R-:W-:Y:S02]  /*40f0*/  IMAD.U32 R2, RZ, RZ, UR7 ;  /* 0x00000007ff027e24 */ /* 0x004fe4000f8e00ff */
[----:B---3--:R-:W-:-:S10]  /*4100*/  IMAD.U32 R3, RZ, RZ, UR8 ;  /* 0x00000008ff037e24 */ /* 0x008fd4000f8e00ff */
[----:B------:R1:W-:Y:S04]  /*4110*/  @P0 ATOMS.AND RZ, [UR6+0x14], R3 ;  /* 0x00001403ffff098c */ /* 0x0003e8000a800006 */
[----:B------:R1:W-:Y:S01]  /*4120*/  @P0 ATOMS.AND RZ, [UR6+0x18], R2 ;  /* 0x00001802ffff098c */ /* 0x0003e2000a800006 */
[----:B------:R-:W-:Y:S05]  /*4130*/  BRA `(.L_x_67) ;  /* 0x0000000000147947 */ /* 0x000fea0003800000 */
.L_x_66:
[----:B------:R-:W-:Y:S02]  /*4140*/  MOV R2, 0x4160 ;  /* 0x0000416000027802 */ /* 0x000fe40000000f00 */
[----:B----45:R-:W-:Y:S05]  /*4150*/  CALL.REL.NOINC `($__internal_0_$__cuda_sm10x_tcgen05_guardrail_trap_col_being_dealloced_not_returned_by_alloc) ;  /* 0x0000005800fc7944 */ /* 0x030fea0003c00000 */
[----:B------:R-:W-:Y:S05]  /*4160*/  BRA `(.L_x_67) ;  /* 0x0000000000087947 */ /* 0x000fea0003800000 */
.L_x_65:
[----:B------:R-:W-:Y:S02]  /*4170*/  MOV R2, 0x4190 ;  /* 0x0000419000027802 */ /* 0x000fe40000000f00 */
[----:B----45:R-:W-:Y:S05]  /*4180*/  CALL.REL.NOINC `($__internal_2_$__cuda_sm10x_tcgen05_guardrail_trap_unallocated_columns_being_dealloced) ;  /* 0x0000005c00087944 */ /* 0x030fea0003c00000 */
.L_x_67:
[----:B------:R-:W-:Y:S01]  /*4190*/  NOP ;  /* 0x0000000000007918 */ /* 0x000fe20000000000 */
[----:B------:R-:W-:Y:S05]  /*41a0*/  EXIT ;  /* 0x000000000000794d */ /* 0x000fea0003800000 */
.L_x_51:
[----:B------:R-:W-:-:S09]  /*41b0*/  UISETP.NE.OR UP0, UPT, UR18, 0x3, !UP3 ;  /* 0x000000031200788c */ /* 0x000fd2000df05670 */
[----:B------:R-:W-:Y:S05]  /*41c0*/  BRA.U UP0, `(.L_x_68) ;  /* 0x0000001100047547 */ /* 0x000fea000b800000 */
[----:B------:R-:W2:Y:S01]  /*41d0*/  LDCU.64 UR4, c[0x0][0x988] ;  /* 0x00013100ff0477ac */ /* 0x000ea20008000a00 */
[----:B------:R-:W3:Y:S01]  /*41e0*/  S2UR UR10, SR_CgaCtaId ;  /* 0x00000000000a79c3 */ /* 0x000ee20000008800 */
[----:B------:R-:W-:Y:S01]  /*41f0*/  R2UR UR44, R135 ;  /* 0x00000000872c72ca */ /* 0x000fe200000e0000 */
[----:B------:R-:W-:Y:S01]  /*4200*/  HFMA2 R8, -RZ, RZ, 0, 0 ;  /* 0x00000000ff087431 */ /* 0x000fe200000001ff */
[----:B------:R-:W4:Y:S01]  /*4210*/  LDCU UR37, c[0x0][0x370] ;  /* 0x00006e00ff2577ac */ /* 0x000f220008000800 */
[----:B------:R-:W-:Y:S01]  /*4220*/  R2UR UR38, R160 ;  /* 0x00000000a02672ca */ /* 0x000fe200000e0000 */
[----:B------:R-:W-:Y:S01]  /*4230*/  IMAD.MOV.U32 R10, RZ, RZ, 0x1 ;  /* 0x00000001ff0a7424 */ /* 0x000fe200078e00ff */
[----:B------:R-:W4:Y:S02]  /*4240*/  LDCU.128 UR28, c[0x0][0xc10] ;  /* 0x00018200ff1c77ac */ /* 0x000f240008000c00 */
[----:B------:R-:W1:Y:S01]  /*4250*/  LDC.64 R12, c[0x0][0x348] ;  /* 0x0000d200ff0c7b82 */ /* 0x000e620000000a00 */
[----:B------:R-:W-:Y:S01]  /*4260*/  IMAD.MOV.U32 R3, RZ, RZ, 0x2000 ;  /* 0x00002000ff037424 */ /* 0x000fe200078e00ff */
[----:B------:R-:W3:Y:S01]  /*4270*/  LDCU UR36, c[0x0][0x374] ;  /* 0x00006e80ff2477ac */ /* 0x000ee20008000800 */
[----:B------:R-:W3:Y:S01]  /*4280*/  LDCU.64 UR26, c[0x0][0x990] ;  /* 0x00013200ff1a77ac */ /* 0x000ee20008000a00 */
[----:B------:R-:W1:Y:S01]  /*4290*/  LDCU UR17, c[0x0][0xc0c] ;  /* 0x00018180ff1177ac */ /* 0x000e620008000800 */
[----:B--2---:R-:W-:Y:S01]  /*42a0*/  UISETP.NE.U32.AND UP0, UPT, UR4, URZ, UPT ;  /* 0x000000ff0400728c */ /* 0x004fe2000bf05070 */
[----:B------:R-:W2:Y:S01]  /*42b0*/  LDCU.128 UR32, c[0x0][0xa80] ;  /* 0x00015000ff2077ac */ /* 0x000ea20008000c00 */
[----:B------:R-:W2:Y:S01]  /*42c0*/  LDCU UR53, c[0x0][0xc20] ;  /* 0x00018400ff3577ac */ /* 0x000ea20008000800 */
[----:B------:R-:W2:Y:S01]  /*42d0*/  LDCU UR4, c[0x0][0xc30] ;  /* 0x00018600ff0477ac */ /* 0x000ea20008000800 */
[----:B------:R-:W2:Y:S01]  /*42e0*/  LDCU.128 UR40, c[0x0][0xa90] ;  /* 0x00015200ff2877ac */ /* 0x000ea20008000c00 */
[----:B------:R-:W-:Y:S01]  /*42f0*/  UMOV UR22, 0x400 ;  /* 0x0000040000167882 */ /* 0x000fe20000000000 */
[----:B----4-:R-:W-:-:S02]  /*4300*/  UIMAD.WIDE.U32 UR6, UR37, UR28, URZ ;  /* 0x0000001c250672a5 */ /* 0x010fc4000f8e00ff */
[----:B---3--:R-:W-:Y:S02]  /*4310*/  UIMAD.WIDE.U32 UR8, UR36, UR31, URZ ;  /* 0x0000001f240872a5 */ /* 0x008fe4000f8e00ff */
[----:B------:R-:W-:Y:S02]  /*4320*/  ULEA UR22, UR10, UR22, 0x18 ;  /* 0x000000160a167291 */ /* 0x000fe4000f8ec0ff */
[----:B------:R-:W-:Y:S02]  /*4330*/  UISETP.NE.AND.EX UP5, UPT, UR5, URZ, UPT, UP0 ;  /* 0x000000ff0500728c */ /* 0x000fe4000bfa5300 */
[----:B------:R-:W-:Y:S02]  /*4340*/  UISETP.NE.U32.AND UP6, UPT, UR26, URZ, UPT ;  /* 0x000000ff1a00728c */ /* 0x000fe4000bfc5070 */
[----:B------:R-:W-:Y:S02]  /*4350*/  UIADD3 UR46, UPT, UPT, UR22, 0xc8, URZ ;  /* 0x000000c8162e7890 */ /* 0x000fe4000fffe0ff */
[----:B------:R-:W-:-:S02]  /*4360*/  UIADD3 UR45, UPT, UPT, UR22, 0xf8, URZ ;  /* 0x000000f8162d7890 */ /* 0x000fc4000fffe0ff */
[----:B------:R-:W-:Y:S02]  /*4370*/  UIADD3 UR25, UPT, UPT, UR22, 0xc0, URZ ;  /* 0x000000c016197890 */ /* 0x000fe4000fffe0ff */
[----:B-1----:R-:W-:Y:S02]  /*4380*/  UISETP.NE.AND UP0, UPT, UR39, 0x1, UPT ;  /* 0x000000012700788c */ /* 0x002fe4000bf05270 */
[----:B------:R-:W-:Y:S02]  /*4390*/  UISETP.GE.AND UP2, UPT, UR39, 0x1, UPT ;  /* 0x000000012700788c */ /* 0x000fe4000bf46270 */
[----:B------:R-:W-:Y:S01]  /*43a0*/  UISETP.NE.AND UP0, UPT, UR17, 0x1, UPT ;  /* 0x000000011100788c */ /* 0x000fe2000bf05270 */
[----:B------:R-:W-:Y:S01]  /*43b0*/  UMOV UR49, UR7 ;  /* 0x0000000700317c82 */ /* 0x000fe20008000000 */
[----:B------:R-:W-:Y:S01]  /*43c0*/  UMOV UR48, UR9 ;  /* 0x0000000900307c82 */ /* 0x000fe20008000000 */
[----:B------:R-:W-:Y:S02]  /*43d0*/  UISETP.NE.AND UP2, UPT, UR30, 0x1, UPT ;  /* 0x000000011e00788c */ /* 0x000fe4000bf45270 */
[----:B--2---:R-:W-:Y:S01]  /*43e0*/  UISETP.NE.AND UP0, UPT, UR32, 0x1, UPT ;  /* 0x000000012000788c */ /* 0x004fe2000bf05270 */
[----:B------:R-:W1:Y:S01]  /*43f0*/  LDCU UR54, c[0x0][0xaa0] ;  /* 0x00015400ff3677ac */ /* 0x000e620008000800 */
[----:B------:R-:W-:Y:S01]  /*4400*/  UPLOP3.LUT UP4, UPT, UPT, UPT, UPT, 0x40, 0x4 ;  /* 0x000000000004789c */ /* 0x000fe20003f8e870 */
[----:B------:R-:W2:Y:S01]  /*4410*/  LDCU.64 UR18, c[0x0][0xc28] ;  /* 0x00018500ff1277ac */ /* 0x000ea20008000a00 */
[----:B------:R-:W-:-:S02]  /*4420*/  UISETP.NE.AND.EX UP6, UPT, UR27, URZ, UPT, UP6 ;  /* 0x000000ff1b00728c */ /* 0x000fc4000bfc5360 */
[----:B------:R-:W-:Y:S02]  /*4430*/  UPRMT UR46, UR10, 0x654, UR46 ;  /* 0x000006540a2e7896 */ /* 0x000fe4000800002e */
[----:B------:R-:W-:Y:S02]  /*4440*/  UPRMT UR45, URZ, 0x654, UR45 ;  /* 0x00000654ff2d7896 */ /* 0x000fe4000800002d */
[----:B------:R-:W-:Y:S02]  /*4450*/  UPRMT UR47, UR10, 0x654, UR25 ;  /* 0x000006540a2f7896 */ /* 0x000fe40008000019 */
[----:B------:R-:W-:Y:S02]  /*4460*/  USHF.R.U32.HI UR49, URZ, UR29, UR49 ;  /* 0x0000001dff317299 */ /* 0x000fe40008011631 */
[----:B------:R-:W-:Y:S02]  /*4470*/  USHF.R.U32.HI UR48, URZ, UR53, UR48 ;  /* 0x00000035ff307299 */ /* 0x000fe40008011630 */
[----:B------:R-:W-:-:S02]  /*4480*/  UISETP.NE.AND UP3, UPT, UR4, 0x1, UPT ;  /* 0x000000010400788c */ /* 0x000fc4000bf65270 */
[----:B------:R-:W-:Y:S02]  /*4490*/  UISETP.NE.AND UP2, UPT, UR35, 0x1, UPT ;  /* 0x000000012300788c */ /* 0x000fe4000bf45270 */
[----:B-1----:R-:W-:-:S11]  /*44a0*/  UISETP.NE.AND UP0, UPT, UR42, 0x1, UPT ;  /* 0x000000012a00788c */ /* 0x002fd6000bf05270 */
.L_x_77:
[----:B------:R-:W-:Y:S04]  /*44b0*/  SHF.L.U32 R5, R8, 0x1f, RZ ;  /* 0x0000001f08057819 */ /* 0x000fe800000006ff */
[----:B-1----:R-:W1:Y:S02]  /*44c0*/  SYNCS.PHASECHK.TRANS64.TRYWAIT P0, [UR22+0xf0], R5 ;  /* 0x0000f005ff0075a7 */ /* 0x002e640008001116 */
[----:B-1----:R-:W-:Y:S05]  /*44d0*/  @!P0 BRA `(.L_x_69) ;  /* 0x0000005400508947 */ /* 0x002fea0003800000 */
.L_x_147:
[----:B-1----:R-:W1:Y:S01]  /*44e0*/  LDS.128 R4, [UR22+0x130] ;  /* 0x00013016ff047984 */ /* 0x002e620008000c00 */
[----:B------:R-:W-:Y:S01]  /*44f0*/  UISETP.GE.AND UP0, UPT, UR39, 0x1, UPT ;  /* 0x000000012700788c */ /* 0x000fe2000bf06270 */
[----:B------:R-:W-:Y:S01]  /*4500*/  @!PT LDS RZ, [RZ] ;  /* 0x00000000fffff984 */ /* 0x000fe20000000800 */
[----:B------:R-:W-:Y:S01]  /*4510*/  @!PT LDS RZ, [RZ] ;  /* 0x00000000fffff984 */ /* 0x000fe20000000800 */
[----:B------:R-:W-:Y:S01]  /*4520*/  @!PT LDS RZ, [RZ] ;  /* 0x00000000fffff984 */ /* 0x000fe20000000800 */
[----:B------:R-:W-:Y:S01]  /*4530*/  @!PT LDS RZ, [RZ] ;  /* 0x00000000fffff984 */ /* 0x000fe20000000800 */
[----:B------:R3:W-:Y:S06]  /*4540*/  MEMBAR.ALL.CTA ;  /* 0x0000000000007992 */ /* 0x0007ec0000008000 */
[----:B---3--:R-:W3:Y:S02]  /*4550*/  FENCE.VIEW.ASYNC.S ;  /* 0x00000000000073c6 */ /* 0x008ee40000000000 */
[----:B---3--:R-:W-:Y:S01]  /*4560*/  SYNCS.ARRIVE.TRANS64.RED.A1T0 RZ, [UR45], RZ ;  /* 0x000000ffffff79a7 */ /* 0x008fe2000810042d */
[----:B-1----:R-:W-:Y:S11]  /*4570*/  LOP3.LUT P0, RZ, R6, 0x1, RZ, 0xc0, !PT ;  /* 0x0000000106ff7812 */ /* 0x002ff6000780c0ff */
[----:B------:R-:W-:Y:S02]  /*4580*/  @!UPT UIADD3 URZ, UPT, UPT, URZ, URZ, URZ ;  /* 0x000000fffffff290 */ /* 0x000fe4000fffe0ff */
[----:B------:R-:W-:Y:S01]  /*4590*/  VOTEU.ANY UP2, P0 ;  /* 0x0000000000ff7886 */ /* 0x000fe20000040100 */
[----:B------:R-:W-:Y:S11]  /*45a0*/  PLOP3.LUT P0, PT, PT, PT, UP2, 0x80, 0x8 ;  /* 0x000000000008781c */ /* 0x000ff60003f0f028 */
[----:B------:R-:W-:Y:S02]  /*45b0*/  @!UPT UIADD3 URZ, UPT, UPT, URZ, URZ, URZ ;  /* 0x000000fffffff290 */ /* 0x000fe4000fffe0ff */
[----:B------:R-:W-:Y:S02]  /*45c0*/  @P0 MOV R2, R4 ;  /* 0x0000000400020202 */ /* 0x000fe40000000f00 */
[----:B------:R-:W-:Y:S02]  /*45d0*/  @P0 LOP3.LUT R0, R5, 0xffff, RZ, 0xc0, !PT ;  /* 0x0000ffff05000812 */ /* 0x000fe400078ec0ff */
[----:B------:R-:W-:Y:S02]  /*45e0*/  @P0 R2UR UR5, R2 ;  /* 0x00000000020502ca */ /* 0x000fe400000e0000 */
[----:B------:R-:W-:Y:S11]  /*45f0*/  @P0 R2UR UR4, R0 ;  /* 0x00000000000402ca */ /* 0x000ff600000e0000 */
[----:B------:R-:W-:Y:S02]  /*4600*/  @UP2 UMOV UR16, UR5 ;  /* 0x0000000500102c82 */ /* 0x000fe40008000000 */
[----:B------:R-:W-:Y:S01]  /*4610*/  @UP2 UMOV UR15, UR4 ;  /* 0x00000004000f2c82 */ /* 0x000fe20008000000 */
[----:B------:R-:W-:Y:S05]  /*4620*/  BRA.U !UP0, `(.L_x_70) ;  /* 0x0000000108c07547 */ /* 0x000fea000b800000 */
[----:B------:R-:W-:Y:S02]  /*4630*/  UIMAD.WIDE.U32 UR8, UR15, UR31, URZ ;  /* 0x0000001f0f0872a5 */ /* 0x000fe4000f8e00ff */
[----:B------:R-:W-:Y:S02]  /*4640*/  UP2UR UR14, UPR, URZ, 0x4 ;  /* 0x00000004ff0e7883 */ /* 0x000fe40008000000 */
[----:B------:R-:W-:Y:S02]  /*4650*/  UISETP.NE.AND UP2, UPT, UR30, 0x1, UPT ;  /* 0x000000011e00788c */ /* 0x000fe4000bf45270 */
[----:B------:R-:W-:Y:S02]  /*4660*/  UIMAD.WIDE.U32 UR10, UR16, UR28, URZ ;  /* 0x0000001c100a72a5 */ /* 0x000fe4000f8e00ff */
[----:B------:R-:W-:Y:S02]  /*4670*/  USEL UR4, UR36, UR48, !UP2 ;  /* 0x0000003024047287 */ /* 0x000fe4000d000000 */
[----:B------:R-:W-:Y:S02]  /*4680*/  UISETP.NE.AND UP0, UPT, UR17, 0x1, UPT ;  /* 0x000000011100788c */ /* 0x000fe4000bf05270 */
[----:B------:R-:W-:Y:S02]  /*4690*/  UP2UR UR23, UPR, URZ, 0x2 ;  /* 0x00000002ff177883 */ /* 0x000fe40008000000 */
[----:B------:R-:W-:Y:S02]  /*46a0*/  UISETP.NE.AND UP1, UPT, UR39, 0x1, UPT ;  /* 0x000000012700788c */ /* 0x000fe4000bf25270 */
[----:B--2---:R-:W-:Y:S02]  /*46b0*/  UIMAD.WIDE.U32 UR12, UR4, UR18, URZ ;  /* 0x00000012040c72a5 */ /* 0x004fe4000f8e00ff */
[----:B------:R-:W-:Y:S01]  /*46c0*/  USEL UR7, UR37, UR49, !UP0 ;  /* 0x0000003125077287 */ /* 0x000fe2000c000000 */
[----:B------:R-:W-:Y:S02]  /*46d0*/  UMOV UR5, UR9 ;  /* 0x0000000900057c82 */ /* 0x000fe40008000000 */
[----:B------:R-:W-:Y:S02]  /*46e0*/  USHF.R.U32.HI UR6, URZ, UR53, UR5 ;  /* 0x00000035ff067299 */ /* 0x000fe40008011605 */
[----:B------:R-:W-:Y:S02]  /*46f0*/  UIMAD.WIDE.U32 UR20, UR7, UR18, URZ ;  /* 0x00000012071472a5 */ /* 0x000fe4000f8e00ff */
[----:B------:R-:W-:Y:S02]  /*4700*/  USEL UR6, UR15, UR6, !UP2 ;  /* 0x000000060f067287 */ /* 0x000fe4000d000000 */
[----:B------:R-:W-:Y:S01]  /*4710*/  UISETP.NE.AND UP2, UPT, UR14, URZ, UPT ;  /* 0x000000ff0e00728c */ /* 0x000fe2000bf45270 */
[----:B------:R-:W-:Y:S01]  /*4720*/  UMOV UR5, UR11 ;  /* 0x0000000b00057c82 */ /* 0x000fe20008000000 */
[----:B------:R-:W-:Y:S02]  /*4730*/  UIMAD.WIDE.U32 UR10, UR6, UR18, URZ ;  /* 0x00000012060a72a5 */ /* 0x000fe4000f8e00ff */
[----:B------:R-:W-:Y:S03]  /*4740*/  USHF.R.U32.HI UR8, URZ, UR29, UR5 ;  /* 0x0000001dff087299 */ /* 0x000fe60008011605 */
[----:B------:R-:W-:Y:S02]  /*4750*/  UMOV UR5, UR13 ;  /* 0x0000000d00057c82 */ /* 0x000fe40008000000 */
[----:B------:R-:W-:Y:S03]  /*4760*/  @UP1 USHF.R.U32.HI UR4, URZ, UR19, UR5 ;  /* 0x00000013ff041299 */ /* 0x000fe60008011605 */
[----:B------:R-:W-:Y:S01]  /*4770*/  UMOV UR5, UR21 ;  /* 0x0000001500057c82 */ /* 0x000fe20008000000 */
[----:B------:R-:W-:Y:S02]  /*4780*/  UIMAD UR4, UR39, UR4, URZ ;  /* 0x00000004270472a4 */ /* 0x000fe4000f8e02ff */
[----:B------:R-:W-:Y:S02]  /*4790*/  @UP1 USHF.R.U32.HI UR7, URZ, UR19, UR5 ;  /* 0x00000013ff071299 */ /* 0x000fe40008011605 */
[----:B------:R-:W-:Y:S02]  /*47a0*/  USEL UR5, UR16, UR8, !UP0 ;  /* 0x0000000810057287 */ /* 0x000fe4000c000000 */
[----:B------:R-:W-:Y:S02]  /*47b0*/  UIMAD UR8, UR39, UR7, URZ ;  /* 0x00000007270872a4 */ /* 0x000fe4000f8e02ff */
[----:B------:R-:W-:Y:S03]  /*47c0*/  UISETP.GE.AND UP0, UPT, UR6, UR4, UPT ;  /* 0x000000040600728c */ /* 0x000fe6000bf06270 */
[----:B------:R-:W-:Y:S01]  /*47d0*/  UMOV UR4, UR11 ;  /* 0x0000000b00047c82 */ /* 0x000fe20008000000 */
[----:B------:R-:W-:Y:S02]  /*47e0*/  UISETP.GE.OR UP0, UPT, UR5, UR8, UP0 ;  /* 0x000000080500728c */ /* 0x000fe40008706670 */
[----:B------:R-:W-:Y:S02]  /*47f0*/  USHF.R.U32.HI UR4, URZ, UR19, UR4 ;  /* 0x00000013ff047299 */ /* 0x000fe40008011604 */
[----:B------:R-:W-:Y:S02]  /*4800*/  UIMAD.WIDE.U32 UR8, UR5, UR18, URZ ;  /* 0x00000012050872a5 */ /* 0x000fe4000f8e00ff */
[----:B------:R-:W-:Y:S04]  /*4810*/  USEL UR10, UR6, UR4, !UP1 ;  /* 0x00000004060a7287 */ /* 0x000fe8000c800000 */
[----:B------:R-:W-:Y:S01]  /*4820*/  UIADD3 UR11, UPT, UPT, -UR10, URZ, URZ ;  /* 0x000000ff0a0b7290 */ /* 0x000fe2000fffe1ff */
[----:B------:R-:W-:Y:S02]  /*4830*/  @!UP0 UMOV UR4, UR9 ;  /* 0x0000000900048c82 */ /* 0x000fe40008000000 */
[----:B------:R-:W-:Y:S02]  /*4840*/  @!UP0 USHF.R.U32.HI UR4, URZ, UR19, UR4 ;  /* 0x00000013ff048299 */ /* 0x000fe40008011604 */
[----:B------:R-:W-:Y:S02]  /*4850*/  UIMAD UR8, UR39, UR11, UR6 ;  /* 0x0000000b270872a4 */ /* 0x000fe4000f8e0206 */
[----:B------:R-:W-:Y:S02]  /*4860*/  @!UP0 USEL UR4, UR5, UR4, !UP1 ;  /* 0x0000000405048287 */ /* 0x000fe4000c800000 */
[----:B------:R-:W-:Y:S02]  /*4870*/  UISETP.NE.AND UP1, UPT, UR23, URZ, UPT ;  /* 0x000000ff1700728c */ /* 0x000fe4000bf25270 */
[----:B------:R-:W-:Y:S02]  /*4880*/  @!UP0 UIMAD UR8, UR7, UR8, UR4 ;  /* 0x00000008070882a4 */ /* 0x000fe4000f8e0204 */
[----:B------:R-:W-:Y:S02]  /*4890*/  @!UP0 UIADD3 UR9, UPT, UPT, UR10, -UR4, URZ ;  /* 0x800000040a098290 */ /* 0x000fe4000fffe0ff */
[----:B------:R-:W-:Y:S02]  /*48a0*/  UIADD3 UR4, UPT, UPT, -UR5, URZ, URZ ;  /* 0x000000ff05047290 */ /* 0x000fe4000fffe1ff */
[----:B------:R-:W-:Y:S02]  /*48b0*/  UIADD3 UR7, UPT, UPT, -UR6, URZ, URZ ;  /* 0x000000ff06077290 */ /* 0x000fe4000fffe1ff */
[----:B------:R-:W-:Y:S02]  /*48c0*/  @!UP0 UIMAD UR6, UR9, UR39, UR5 ;  /* 0x00000027090682a4 */ /* 0x000fe4000f8e0205 */
[----:B------:R-:W-:Y:S02]  /*48d0*/  UIMAD UR16, UR17, UR4, UR16 ;  /* 0x00000004111072a4 */ /* 0x000fe4000f8e0210 */
[----:B------:R-:W-:Y:S01]  /*48e0*/  UIMAD UR15, UR30, UR7, UR15 ;  /* 0x000000071e0f72a4 */ /* 0x000fe2000f8e020f */
[----:B------:R-:W-:Y:S02]  /*48f0*/  @!UP0 UMOV UR5, UR8 ;  /* 0x0000000800058c82 */ /* 0x000fe40008000000 */
[----:B------:R-:W-:Y:S02]  /*4900*/  UIMAD UR16, UR5, UR17, UR16 ;  /* 0x00000011051072a4 */ /* 0x000fe4000f8e0210 */
[----:B------:R-:W-:Y:S11]  /*4910*/  UIMAD UR15, UR6, UR30, UR15 ;  /* 0x0000001e060f72a4 */ /* 0x000ff6000f8e020f */
[----:B------:R-:W-:Y:S01]  /*4920*/  @!UPT UIADD3 URZ, UPT, UPT, URZ, URZ, URZ ;  /* 0x000000fffffff290 */ /* 0x000fe2000fffe0ff */
.L_x_70:
[----:B------:R-:W1:Y:S01]  /*4930*/  @!UP3 LDCU.128 UR8, c[0x0][0xc10] ;  /* 0x00018200ff08b7ac */ /* 0x000e620008000c00 */
[----:B------:R-:W-:Y:S02]  /*4940*/  ISETP.NE.U32.AND P1, PT, RZ, UR26, PT ;  /* 0x0000001aff007c0c */ /* 0x000fe4000bf25070 */
[----:B------:R-:W-:Y:S02]  /*4950*/  SHF.L.U32 R9, R10, 0x1f, RZ ;  /* 0x0000001f0a097819 */ /* 0x000fe400000006ff */
[----:B------:R-:W-:Y:S01]  /*4960*/  ISETP.NE.AND.EX P1, PT, RZ, UR27, PT, P1 ;  /* 0x0000001bff007c0c */ /* 0x000fe2000bf25310 */
[----:B------:R-:W3:Y:S01]  /*4970*/  @!UP3 LDCU UR5, c[0x0][0xc0c] ;  /* 0x00018180ff05b7ac */ /* 0x000ee20008000800 */
[----:B-1----:R-:W-:Y:S07]  /*4980*/  UIMAD.WIDE.U32 UR6, UR16, UR8, URZ ;  /* 0x00000008100672a5 */ /* 0x002fee000f8e00ff */
[----:B------:R-:W-:Y:S01]  /*4990*/  @!UP3 UMOV UR4, UR7 ;  /* 0x000000070004bc82 */ /* 0x000fe20008000000 */
[----:B---3--:R-:W-:Y:S02]  /*49a0*/  @!UP3 UISETP.NE.AND UP0, UPT, UR5, 0x1, UPT ;  /* 0x000000010500b88c */ /* 0x008fe4000bf05270 */
[----:B------:R-:W-:Y:S02]  /*49b0*/  @!UP3 USHF.R.U32.HI UR4, URZ, UR9, UR4 ;  /* 0x00000009ff04b299 */ /* 0x000fe40008011604 */
[----:B------:R-:W-:Y:S02]  /*49c0*/  UIMAD.WIDE.U32 UR6, UR15, UR11, URZ ;  /* 0x0000000b0f0672a5 */ /* 0x000fe4000f8e00ff */
[----:B------:R-:W-:Y:S02]  /*49d0*/  @!UP3 USEL UR8, UR16, UR4, !UP0 ;  /* 0x000000041008b287 */ /* 0x000fe4000c000000 */
[----:B------:R-:W-:Y:S03]  /*49e0*/  @!UP3 UISETP.NE.AND UP0, UPT, UR10, 0x1, UPT ;  /* 0x000000010a00b88c */ /* 0x000fe6000bf05270 */
[----:B------:R-:W-:Y:S01]  /*49f0*/  @!UP3 UMOV UR6, UR7 ;  /* 0x000000070006bc82 */ /* 0x000fe20008000000 */
[----:B------:R-:W-:Y:S01]  /*4a00*/  USHF.L.U32 UR7, UR24, 0x7, URZ ;  /* 0x0000000718077899 */ /* 0x000fe200080006ff */
[----:B------:R-:W1:Y:S02]  /*4a10*/  @!UP3 LDCU UR4, c[0x0][0xc20] ;  /* 0x00018400ff04b7ac */ /* 0x000e640008000800 */
[----:B-1----:R-:W-:Y:S04]  /*4a20*/  @!UP3 USHF.R.U32.HI UR6, URZ, UR4, UR6 ;  /* 0x00000004ff06b299 */ /* 0x002fe80008011606 */
[----:B------:R-:W-:Y:S04]  /*4a30*/  @!UP3 USEL UR6, UR15, UR6, !UP0 ;  /* 0x000000060f06b287 */ /* 0x000fe8000c000000 */
[----:B------:R-:W-:Y:S02]  /*4a40*/  @!UP3 UIADD3 UR4, UPT, UPT, -UR8, UR6, URZ ;  /* 0x000000060804b290 */ /* 0x000fe4000fffe1ff */
[----:B------:R-:W-:Y:S02]  /*4a50*/  @!UP3 UIADD3 UR6, UPT, UPT, UR8, -UR6, URZ ;  /* 0x800000060806b290 */ /* 0x000fe4000fffe0ff */
[----:B------:R-:W-:Y:S02]  /*4a60*/  @!UP3 UIMAD UR16, UR4, UR5, UR16 ;  /* 0x000000050410b2a4 */ /* 0x000fe4000f8e0210 */
[----:B------:R-:W-:Y:S01]  /*4a70*/  @!UP3 UIMAD UR15, UR6, UR10, UR15 ;  /* 0x0000000a060fb2a4 */ /* 0x000fe2000f8e020f */
[----:B------:R-:W-:Y:S11]  /*4a80*/  BRA.U UP4, `(.L_x_71) ;  /* 0x0000000104107547 */ /* 0x000ff6000b800000 */
[----:B------:R-:W-:Y:S04]  /*4a90*/  MOV R0, UR52 ;  /* 0x0000003400007c02 */ /* 0x000fe80008000f00 */
[----:B------:R-:W-:Y:S04]  /*4aa0*/  SHF.L.U32 R11, R0, 0x1f, RZ ;  /* 0x0000001f000b7819 */ /* 0x000fe800000006ff */
[----:B------:R-:W1:Y:S02]  /*4ab0*/  SYNCS.PHASECHK.TRANS64.TRYWAIT P2, [UR22+0xe8], R11 ;  /* 0x0000e80bff0075a7 */ /* 0x000e640008041116 */
[----:B-1----:R-:W-:Y:S05]  /*4ac0*/  @!P2 BRA `(.L_x_72) ;  /* 0x0000004c00eca947 */ /* 0x002fea0003800000 */
.L_x_71:
[----:B------:R-:W-:Y:S05]  /*4ad0*/  BRA.U !UP6, `(.L_x_73) ;  /* 0x000000010e387547 */ /* 0x000fea000b800000 */
[----:B------:R-:W-:Y:S01]  /*4ae0*/  UPLOP3.LUT UP1, UPT, UPT, UPT, UP5, 0x80, 0x8 ;  /* 0x000000000008789c */ /* 0x000fe20003f2f050 */
[----:B-1----:R-:W-:Y:S01]  /*4af0*/  HFMA2 R0, -RZ, RZ, 0, 5.9604644775390625e-08 ;  /* 0x00000001ff007431 */ /* 0x002fe200000001ff */
[----:B------:R-:W1:Y:S01]  /*4b00*/  LDCU.64 UR8, c[0x0][0x358] ;  /* 0x00006b00ff0877ac */ /* 0x000e620008000a00 */
[----:B------:R-:W-:Y:S03]  /*4b10*/  IMAD.MOV.U32 R169, RZ, RZ, 0x1 ;  /* 0x00000001ffa97424 */ /* 0x000fe600078e00ff */
[----:B------:R-:W-:Y:S05]  /*4b20*/  PLOP3.LUT P2, PT, PT, PT, UP1, 0x80, 0x8 ;  /* 0x000000000008781c */ /* 0x000fea0003f4f018 */
[----:B------:R-:W3:Y:S01]  /*4b30*/  @UP1 LDCU.64 UR4, c[0x0][0x988] ;  /* 0x00013100ff0417ac */ /* 0x000ee20008000a00 */
[----:B------:R-:W-:Y:S07]  /*4b40*/  @UP1 UIMAD UR6, UR51, UR26, URZ ;  /* 0x0000001a330612a4 */ /* 0x000fee000f8e02ff */
[----:B------:R-:W-:Y:S01]  /*4b50*/  @!P2 PRMT R169, R0, 0x7610, R169 ;  /* 0x0000761000a9a816 */ /* 0x000fe200000000a9 */
[----:B---3--:R-:W-:Y:S06]  /*4b60*/  @UP1 UIMAD.WIDE UR4, UR6, 0x4, UR4 ;  /* 0x00000004060418a5 */ /* 0x008fec000f8e0204 */
[----:B------:R-:W-:Y:S01]  /*4b70*/  IMAD.U32 R14, RZ, RZ, UR4 ;  /* 0x00000004ff0e7e24 */ /* 0x000fe2000f8e00ff */
[----:B------:R-:W-:Y:S04]  /*4b80*/  MOV R15, UR5 ;  /* 0x00000005000f7c02 */ /* 0x000fe80008000f00 */
[----:B------:R-:W3:Y:S01]  /*4b90*/  @!UP1 LDCU UR4, c[0x0][0x980] ;  /* 0x00013000ff0497ac */ /* 0x000ee20008000800 */
[----:B-1---5:R4:W5:Y:S02]  /*4ba0*/  @P2 LDG.E R73, desc[UR8][R14.64] ;  /* 0x000000080e492981 */ /* 0x022964000c1e1900 */
[----:B---34-:R-:W-:Y:S07]  /*4bb0*/  @!P2 IMAD.U32 R73, RZ, RZ, UR4 ;  /* 0x00000004ff49ae24 */ /* 0x018fee000f8e00ff */
.L_x_73:
[----:B-----5:R-:W-:Y:S01]  /*4bc0*/  @!P1 FSETP.EQ.AND P3, PT, R73, RZ, PT ;  /* 0x000000ff4900920b */ /* 0x020fe20003f62000 */
[----:B------:R-:W-:Y:S01]  /*4bd0*/  @!UPT UIADD3 URZ, UPT, UPT, URZ, URZ, URZ ;  /* 0x000000fffffff290 */ /* 0x000fe2000fffe0ff */
[----:B------:R-:W-:Y:S11]  /*4be0*/  @!P1 BRA `(.L_x_74) ;  /* 0x0000000000149947 */ /* 0x000ff60003800000 */
[----:B------:R-:W-:Y:S02]  /*4bf0*/  LOP3.LUT P1, RZ, R169, 0xff, RZ, 0xc0, !PT ;  /* 0x000000ffa9ff7812 */ /* 0x000fe4000782c0ff */
[----:B------:R-:W-:Y:S04]  /*4c00*/  PLOP3.LUT P3, PT, PT, PT, UP1, 0x80, 0x8 ;  /* 0x000000000008781c */ /* 0x000fe80003f6f018 */
[----:B------:R-:W-:Y:S07]  /*4c10*/  PLOP3.LUT P3, PT, P3, PT, PT, 0x8, 0x80 ;  /* 0x000000000080781c */ /* 0x000fee0001f6e170 */
[----:B------:R-:W-:Y:S11]  /*4c20*/  @P1 FSETP.EQ.AND P3, PT, R73, RZ, PT ;  /* 0x000000ff4900120b */ /* 0x000ff60003f62000 */
[----:B------:R-:W-:Y:S02]  /*4c30*/  @!UPT UIADD3 URZ, UPT, UPT, URZ, URZ, URZ ;  /* 0x000000fffffff290 */ /* 0x000fe4000fffe0ff */
.L_x_74:
[----:B------:R-:W-:Y:S01]  /*4c40*/  USHF.L.U32 UR11, UR50, 0x7, URZ ;  /* 0x00000007320b7899 */ /* 0x000fe200080006ff */
[----:B------:R-:W3:Y:S01]  /*4c50*/  SYNCS.PHASECHK.TRANS64.TRYWAIT P1, [UR22+0xd0], R9 ;  /* 0x0000d009ff0075a7 */ /* 0x000ee20008021116 */
[----:B------:R-:W-:Y:S02]  /*4c60*/  UISETP.NE.AND UP0, UPT, UR32, 0x1, UPT ;  /* 0x000000012000788c */ /* 0x000fe4000bf05270 */
[----:B------:R-:W-:Y:S01]  /*4c70*/  UIMAD.WIDE.U32 UR4, UR11, UR33, URZ ;  /* 0x000000210b0472a5 */ /* 0x000fe2000f8e00ff */
[----:B------:R-:W-:Y:S04]  /*4c80*/  ELECT P2, URZ, PT ;  /* 0x0000000000ff782f */ /* 0x000fe80003840000 */
[----:B------:R-:W-:Y:S02]  /*4c90*/  PLOP3.LUT P2, PT, P3, P2, PT, 0xf2, 0x2f ;  /* 0x00000000002f781c */ /* 0x000fe40001f45e72 */
[----:B------:R-:W-:Y:S02]  /*4ca0*/  UMOV UR4, UR5 ;  /* 0x0000000500047c82 */ /* 0x000fe40008000000 */
[----:B------:R-:W-:Y:S04]  /*4cb0*/  USHF.R.U32.HI UR4, URZ, UR34, UR4 ;  /* 0x00000022ff047299 */ /* 0x000fe80008011604 */
[----:B------:R-:W-:Y:S02]  /*4cc0*/  USEL UR12, UR11, UR4, !UP0 ;  /* 0x000000040b0c7287 */ /* 0x000fe4000c000000 */
[----:B------:R-:W-:Y:S02]  /*4cd0*/  UISETP.NE.AND UP0, UPT, UR35, 0x1, UPT ;  /* 0x000000012300788c */ /* 0x000fe4000bf05270 */
[----:B------:R-:W-:Y:S02]  /*4ce0*/  UIMAD.WIDE.U32 UR4, UR12, UR40, URZ ;  /* 0x000000280c0472a5 */ /* 0x000fe4000f8e00ff */
[----:B------:R-:W-:Y:S01]  /*4cf0*/  UIADD3 UR6, UPT, UPT, -UR12, URZ, URZ ;  /* 0x000000ff0c067290 */ /* 0x000fe2000fffe1ff */
[----:B-1----:R-:W-:Y:S03]  /*4d00*/  @!P2 IMAD.MOV.U32 R0, RZ, 0x20, RZ ;  /* 0x00000020ff00a824 */ /* 0x002fe600078e00ff */
[----:B------:R-:W-:Y:S01]  /*4d10*/  UIMAD UR11, UR32, UR6, UR11 ;  /* 0x00000006200b72a4 */ /* 0x000fe2000f8e020b */
[----:B------:R-:W-:Y:S01]  /*4d20*/  @!P2 IMAD.MOV.U32 R0, RZ, 0x400, R0 ;  /* 0x00000400ff00a824 */ /* 0x000fe200078e0000 */
[----:B------:R-:W-:Y:S02]  /*4d30*/  UMOV UR4, UR5 ;  /* 0x0000000500047c82 */ /* 0x000fe40008000000 */
[----:B------:R-:W-:Y:S04]  /*4d40*/  USHF.R.U32.HI UR4, URZ, UR41, UR4 ;  /* 0x00000029ff047299 */ /* 0x000fe80008011604 */
[----:B------:R-:W-:Y:S02]  /*4d50*/  USEL UR13, UR12, UR4, !UP0 ;  /* 0x000000040c0d7287 */ /* 0x000fe4000c000000 */
[----:B------:R-:W-:Y:S02]  /*4d60*/  UISETP.NE.AND UP0, UPT, UR42, 0x1, UPT ;  /* 0x000000012a00788c */ /* 0x000fe4000bf05270 */
[----:B------:R-:W-:Y:S07]  /*4d70*/  UIMAD.WIDE.U32 UR4, UR13, UR43, URZ ;  /* 0x0000002b0d0472a5 */ /* 0x000fee000f8e00ff */
[----:B------:R-:W-:Y:S02]  /*4d80*/  UMOV UR4, UR5 ;  /* 0x0000000500047c82 */ /* 0x000fe40008000000 */
[----:B------:R-:W-:Y:S04]  /*4d90*/  USHF.R.U32.HI UR4, URZ, UR54, UR4 ;  /* 0x00000036ff047299 */ /* 0x000fe80008011604 */
[----:B------:R-:W-:Y:S02]  /*4da0*/  USEL UR14, UR13, UR4, !UP0 ;  /* 0x000000040d0e7287 */ /* 0x000fe4000c000000 */
[----:B------:R-:W-:Y:S02]  /*4db0*/  UIADD3 UR4, UPT, UPT, -UR13, URZ, URZ ;  /* 0x000000ff0d047290 */ /* 0x000fe4000fffe1ff */
[----:B------:R-:W-:Y:S02]  /*4dc0*/  UIADD3 UR5, UPT, UPT, -UR14, URZ, URZ ;  /* 0x000000ff0e057290 */ /* 0x000fe4000fffe1ff */
[----:B------:R-:W-:Y:S02]  /*4dd0*/  UIMAD UR12, UR35, UR4, UR12 ;  /* 0x00000004230c72a4 */ /* 0x000fe4000f8e020c */
[----:B------:R-:W-:Y:S01]  /*4de0*/  UIMAD UR13, UR42, UR5, UR13 ;  /* 0x000000052a0d72a4 */ /* 0x000fe2000f8e020d */
[----:B---3--:R-:W-:Y:S11]  /*4df0*/  @!P1 BRA `(.L_x_75) ;  /* 0x0000004c00389947 */ /* 0x008ff60003800000 */
.L_x_150:
[----:B------:R-:W-:Y:S01]  /*4e00*/  @!P2 R2UR UR4, R0 ;  /* 0x000000000004a2ca */ /* 0x000fe200000e0000 */
[----:B------:R-:W-:Y:S01]  /*4e10*/  VOTEU.ALL UP0, P2 ;  /* 0x0000000000ff7886 */ /* 0x000fe20001000000 */
[----:B-1----:R-:W-:Y:S02]  /*4e20*/  @!P2 IADD3 R2, P1, PT, R12, 0x680, RZ ;  /* 0x000006800c02a810 */ /* 0x002fe40007f3e0ff */
[----:B------:R-:W-:Y:S02]  /*4e30*/  @P0 SHF.R.U32.HI R4, RZ, 0x10, R5 ;  /* 0x00000010ff040819 */ /* 0x000fe40000011605 */
[----:B------:R-:W-:Y:S01]  /*4e40*/  @!P2 R2UR UR5, R2 ;  /* 0x000000000205a2ca */ /* 0x000fe200000e0000 */
[----:B------:R-:W-:Y:S01]  /*4e50*/  @!P2 IMAD.X R0, RZ, RZ, R13, P1 ;  /* 0x000000ffff00a224 */ /* 0x000fe200008e060d */
[----:B------:R-:W-:Y:S01]  /*4e60*/  @!UP0 UIADD3 UR8, UPT, UPT, UR22, 0x200, URZ ;  /* 0x0000020016088890 */ /* 0x000fe2000fffe0ff */
[----:B------:R-:W-:Y:S04]  /*4e70*/  @P0 R2UR UR51, R4 ;  /* 0x00000000043302ca */ /* 0x000fe800000e0000 */
[----:B------:R-:W-:Y:S01]  /*4e80*/  @!UP0 UPRMT UR6, UR4, 0x5410, URZ ;  /* 0x0000541004068896 */ /* 0x000fe200080000ff */
[----:B------:R-:W-:Y:S01]  /*4e90*/  @!P2 R2UR UR4, R0 ;  /* 0x000000000004a2ca */ /* 0x000fe200000e0000 */
[----:B------:R-:W-:Y:S01]  /*4ea0*/  VOTEU.ALL UP0, P2 ;  /* 0x0000000000ff7886 */ /* 0x000fe20001000000 */
[----:B------:R-:W-:Y:S03]  /*4eb0*/  @!P2 IMAD.MOV.U32 R0, RZ, RZ, 0x2000 ;  /* 0x00002000ff00a424 */ /* 0x000fe600078e00ff */
[----:B------:R-:W-:Y:S01]  /*4ec0*/  IMAD.U32 R14, RZ, RZ, UR5 ;  /* 0x00000005ff0e7e24 */ /* 0x000fe2000f8e00ff */
[----:B------:R-:W-:Y:S01]  /*4ed0*/  @!UP0 UMOV UR9, UR25 ;  /* 0x0000001900098c82 */ /* 0x000fe20008000000 */
[----:B------:R-:W-:Y:S06]  /*4ee0*/  @!UP0 UMOV UR10, UR7 ;  /* 0x00000007000a8c82 */ /* 0x000fec0008000000 */
[----:B------:R-:W-:Y:S01]  /*4ef0*/  IMAD.U32 R15, RZ, RZ, UR4 ;  /* 0x00000004ff0f7e24 */ /* 0x000fe2000f8e00ff */
[----:B------:R-:W-:Y:S04]  /*4f00*/  @!P2 R2UR UR4, R14 ;  /* 0x000000000e04a2ca */ /* 0x000fe800000e0000 */
[----:B------:R-:W-:Y:S11]  /*4f10*/  @!P2 R2UR UR5, R15 ;  /* 0x000000000f05a2ca */ /* 0x000ff600000e0000 */
[----:B------:R-:W-:Y:S02]  /*4f20*/  @!UPT UIADD3 URZ, UPT, UPT, URZ, URZ, URZ ;  /* 0x000000fffffff290 */ /* 0x000fe4000fffe0ff */
[----:B------:R1:W-:Y:S01]  /*4f30*/  @!UP0 UTMALDG.5D.IM2COL [UR8], [UR4], UR6 ;  /* 0x00000008040083b4 */ /* 0x0003e20008060006 */
[----:B------:R1:W-:Y:S01]  /*4f40*/  @!P2 SYNCS.ARRIVE.TRANS64.RED.A0TR RZ, [UR22+0xc0], R0 ;  /* 0x0000c000ffffa9a7 */ /* 0x0003e20008300416 */
[----:B------:R-:W-:Y:S01]  /*4f50*/  SYNCS.ARRIVE.TRANS64.RED.A1T0 RZ, [UR47], RZ ;  /* 0x000000ffffff79a7 */ /* 0x000fe2000810042f */
[----:B------:R-:W3:Y:S02]  /*4f60*/  SYNCS.PHASECHK.TRANS64.TRYWAIT P1, [UR22+0xd8], R9 ;  /* 0x0000d809ff0075a7 */ /* 0x000ee40008021116 */
[----:B-1-3--:R-:W-:Y:S05]  /*4f70*/  @!P1 BRA `(.L_x_76) ;  /* 0x0000004800f09947 */ /* 0x00afea0003800000 */
.L_x_152:
[----:B-1----:R-:W-:Y:S01]  /*4f80*/  @!P2 IMAD.MOV.U32 R0, RZ, 0x20, RZ ;  /* 0x00000020ff00a824 */ /* 0x002fe200078e00ff */
[----:B------:R-:W-:Y:S01]  /*4f90*/  @!P2 IADD3 R2, P0, PT, R12, 0x680, RZ ;  /* 0x000006800c02a810 */ /* 0x000fe20007f1e0ff */
[----:B------:R-:W-:Y:S01]  /*4fa0*/  VOTEU.ALL UP0, P2 ;  /* 0x0000000000ff7886 */ /* 0x000fe20001000000 */
[----:B------:R-:W-:Y:S01]  /*4fb0*/  LOP3.LUT R10, R10, 0x1, RZ, 0x3c, !PT ;  /* 0x000000010a0a7812 */ /* 0x000fe200078e3cff */
[----:B------:R-:W-:Y:S01]  /*4fc0*/  @!P2 IMAD.MOV.U32 R0, RZ, 0x400, R0 ;  /* 0x00000400ff00a824 */ /* 0x000fe200078e0000 */
[----:B------:R-:W-:Y:S01]  /*4fd0*/  @!P2 R2UR UR5, R2 ;  /* 0x000000000205a2ca */ /* 0x000fe200000e0000 */
[----:B------:R-:W-:Y:S01]  /*4fe0*/  UIADD3 UR24, UPT, UPT, UR15, UR44, URZ ;  /* 0x0000002c0f187290 */ /* 0x000fe2000fffe0ff */
[----:B------:R-:W-:Y:S01]  /*4ff0*/  LOP3.LUT R8, R8, 0x1, RZ, 0x3c, !PT ;  /* 0x0000000108087812 */ /* 0x000fe200078e3cff */
[----:B------:R-:W-:Y:S01]  /*5000*/  @!UP0 UIADD3 UR8, UPT, UPT, UR22, 0x2200, URZ ;  /* 0x0000220016088890 */ /* 0x000fe2000fffe0ff */
[----:B------:R-:W-:Y:S01]  /*5010*/  @!P2 R2UR UR4, R0 ;  /* 0x000000000004a2ca */ /* 0x000fe200000e0000 */
[----:B------:R-:W-:Y:S01]  /*5020*/  @!P2 IMAD.X R0, RZ, RZ, R13, P0 ;  /* 0x000000ffff00a224 */ /* 0x000fe200000e060d */
[----:B------:R-:W-:Y:S02]  /*5030*/  @!UP0 UIADD3 UR10, UPT, UPT, UR7, 0x40, URZ ;  /* 0x00000040070a8890 */ /* 0x000fe4000fffe0ff */
[----:B------:R-:W-:Y:S02]  /*5040*/  @!UP0 UIADD3 UR9, UPT, UPT, UR22, 0xc8, URZ ;  /* 0x000000c816098890 */ /* 0x000fe4000fffe0ff */
[----:B------:R-:W-:Y:S02]  /*5050*/  UIADD3 UR50, UPT, UPT, UR16, UR38, URZ ;  /* 0x0000002610327290 */ /* 0x000fe4000fffe0ff */
[----:B------:R-:W-:Y:S01]  /*5060*/  UPLOP3.LUT UP4, UPT, UPT, UPT, UPT, 0x80, 0x8 ;  /* 0x000000000008789c */ /* 0x000fe20003f8f070 */
[----:B------:R-:W-:Y:S04]  /*5070*/  IMAD.U32 R4, RZ, RZ, UR5 ;  /* 0x00000005ff047e24 */ /* 0x000fe8000f8e00ff */
[----:B------:R-:W-:Y:S01]  /*5080*/  @!UP0 UPRMT UR6, UR4, 0x5410, URZ ;  /* 0x0000541004068896 */ /* 0x000fe200080000ff */
[----:B------:R-:W-:Y:S01]  /*5090*/  @!P2 R2UR UR4, R0 ;  /* 0x000000000004a2ca */ /* 0x000fe200000e0000 */
[----:B------:R-:W-:Y:S11]  /*50a0*/  VOTEU.ALL UP0, P2 ;  /* 0x0000000000ff7886 */ /* 0x000ff60001000000 */
[----:B------:R-:W-:Y:S01]  /*50b0*/  @!UPT UIADD3 URZ, UPT, UPT, URZ, URZ, URZ ;  /* 0x000000fffffff290 */ /* 0x000fe2000fffe0ff */
[----:B------:R-:W-:Y:S01]  /*50c0*/  IMAD.U32 R5, RZ, RZ, UR4 ;  /* 0x00000004ff057e24 */ /* 0x000fe2000f8e00ff */
[----:B------:R-:W-:Y:S04]  /*50d0*/  @!P2 R2UR UR4, R4 ;  /* 0x000000000404a2ca */ /* 0x000fe800000e0000 */
[----:B------:R-:W-:Y:S11]  /*50e0*/  @!P2 R2UR UR5, R5 ;  /* 0x000000000505a2ca */ /* 0x000ff600000e0000 */
[----:B------:R-:W-:Y:S02]  /*50f0*/  @!UPT UIADD3 URZ, UPT, UPT, URZ, URZ, URZ ;  /* 0x000000fffffff290 */ /* 0x000fe4000fffe0ff */
[----:B------:R1:W-:Y:S01]  /*5100*/  @!UP0 UTMALDG.5D.IM2COL [UR8], [UR4], UR6 ;  /* 0x00000008040083b4 */ /* 0x0003e20008060006 */
[----:B------:R1:W-:Y:S01]  /*5110*/  @!P2 SYNCS.ARRIVE.TRANS64.RED.A0TR RZ, [UR22+0xc8], R3 ;  /* 0x0000c803ffffa9a7 */ /* 0x0003e20008300416 */
[----:B------:R-:W-:Y:S01]  /*5120*/  SYNCS.ARRIVE.TRANS64.RED.A1T0 RZ, [UR46], RZ ;  /* 0x000000ffffff79a7 */ /* 0x000fe2000810042e */
[----:B------:R-:W-:Y:S05]  /*5130*/  BRA.U UP2, `(.L_x_77) ;  /* 0xfffffff102dc7547 */ /* 0x000fea000b83ffff */
[----:B-1----:R-:W-:-:S04]  /*5140*/  SHF.L.U32 R3, R10, 0x1f, RZ ;  /* 0x0000001f0a037819 */ /* 0x002fc800000006ff */
[----:B------:R-:W1:Y:S02]  /*5150*/  SYNCS.PHASECHK.TRANS64.TRYWAIT P0, [UR22+0xd0], R3 ;  /* 0x0000d003ff0075a7 */ /* 0x000e640008001116 */
[----:B-1----:R-:W-:Y:S05]  /*5160*/  @!P0 BRA `(.L_x_78) ;  /* 0x00000048008c8947 */ /* 0x002fea0003800000 */
.L_x_154:
[----:B-1----:R-:W-:-:S07]  /*5170*/  MOV R0, UR22 ;  /* 0x0000001600007c02 */ /* 0x002fce0008000f00 */
.L_x_79:
[----:B-1----:R-:W-:-:S04]  /*5180*/  SHF.L.U32 R3, R10, 0x1f, RZ ;  /* 0x0000001f0a037819 */ /* 0x002fc800000006ff */
[----:B------:R1:W3:Y:S03]  /*5190*/  SYNCS.PHASECHK.TRANS64.TRYWAIT P0, [R0+URZ+0xd8], R3 ;  /* 0x0000d803000075a7 */ /* 0x0002e600080011ff */
[----:B---3--:R-:W-:Y:S05]  /*51a0*/  @!P0 NANOSLEEP.SYNCS 0x989680 ;  /* 0x009896800000895d */ /* 0x008fea0003900000 */
[----:B------:R-:W3:Y:S02]  /*51b0*/  @!P0 SYNCS.PHASECHK.TRANS64 P0, [R0+URZ+0xd8], R3 ;  /* 0x0000d803000085a7 */ /* 0x000ee400080010ff */
[----:B--23--:R-:W-:Y:S05]  /*51c0*/  @P0 EXIT ;  /* 0x000000000000094d */ /* 0x00cfea0003800000 */
[----:B------:R-:W-:Y:S05]  /*51d0*/  BRA `(.L_x_79) ;  /* 0xfffffffc00e87947 */ /* 0x000fea000383ffff */
.L_x_68:
[----:B------:R-:W-:-:S06]  /*51e0*/  UISETP.GE.AND UP0, UPT, UR18, 0x4, UPT ;  /* 0x000000041200788c */ /* 0x000fcc000bf06270 */
[----:B------:R-:W-:-:S13]  /*51f0*/  PLOP3.LUT P0, PT, PT, PT, UP0, 0x80, 0x8 ;  /* 0x000000000008781c */ /* 0x000fda0003f0f008 */
[----:B-1----:R-:W-:Y:S05]  /*5200*/  @!P0 EXIT ;  /* 0x000000000000894d */ /* 0x002fea0003800000 */
[----:B------:R-:W1:Y:S08]  /*5210*/  S2UR UR4, SR_CgaCtaId ;  /* 0x00000000000479c3 */ /* 0x000e700000008800 */
[----:B------:R-:W-:Y:S01]  /*5220*/  BAR.SYNC.DEFER_BLOCKING 0x6, 0xa0 ;  /* 0x0182800000007b1d */ /* 0x000fe20000010000 */
[C---:B------:R-:W-:Y:S01]  /*5230*/  IMAD.SHL.U32 R4, R166.reuse, 0x40, RZ ;  /* 0x00000040a6047824 */ /* 0x040fe200078e00ff */
[C---:B------:R-:W-:Y:S01]  /*5240*/  SHF.L.U32 R69, R166.reuse, 0x10, RZ ;  /* 0x00000010a6457819 */ /* 0x040fe200000006ff */
[C---:B------:R-:W-:Y:S01]  /*5250*/  IMAD.SHL.U32 R165, R166.reuse, 0x8, RZ ;  /* 0x00000008a6a57824 */ /* 0x040fe200078e00ff */
[----:B------:R-:W-:Y:S01]  /*5260*/  LOP3.LUT R168, R166, 0x60, RZ, 0xc0, !PT ;  /* 0x00000060a6a87812 */ /* 0x000fe200078ec0ff */
[----:B------:R-:W-:Y:S01]  /*5270*/  IMAD.MOV.U32 R68, RZ, RZ, RZ ;  /* 0x000000ffff447224 */ /* 0x000fe200078e00ff */
[----:B------:R-:W-:-:S02]  /*5280*/  UMOV UR49, 0x400 ;  /* 0x0000040000317882 */ /* 0x000fc40000000000 */
[----:B------:R-:W2:Y:S01]  /*5290*/  LDC.64 R154, c[0x0][0x9b0] ;  /* 0x00026c00ff9a7b82 */ /* 0x000ea20000000a00 */
[----:B------:R-:W-:Y:S01]  /*52a0*/  LOP3.LUT R6, R4, 0x180, RZ, 0xc0, !PT ;  /* 0x0000018004067812 */ /* 0x000fe200078ec0ff */
[----:B------:R-:W-:Y:S01]  /*52b0*/  IMAD.MOV.U32 R164, RZ, RZ, RZ ;  /* 0x000000ffffa47224 */ /* 0x000fe200078e00ff */
[----:B------:R-:W-:Y:S02]  /*52c0*/  LOP3.LUT R167, R166, 0x2, RZ, 0xc0, !PT ;  /* 0x00000002a6a77812 */ /* 0x000fe400078ec0ff */
[----:B------:R-:W-:Y:S02]  /*52d0*/  CS2R R162, SRZ ;  /* 0x0000000000a27805 */ /* 0x000fe4000001ff00 */
[----:B------:R-:W-:Y:S01]  /*52e0*/  LOP3.LUT R165, R6, 0x30, R165, 0xf8, !PT ;  /* 0x0000003006a57812 */ /* 0x000fe200078ef8a5 */
[----:B------:R-:W-:Y:S01]  /*52f0*/  IMAD.MOV.U32 R161, RZ, RZ, RZ ;  /* 0x000000ffffa17224 */ /* 0x000fe200078e00ff */
[----:B------:R-:W-:Y:S01]  /*5300*/  LOP3.LUT R166, R166, 0x4, RZ, 0xc0, !PT ;  /* 0x00000004a6a67812 */ /* 0x000fe200078ec0ff */
[----:B------:R-:W3:Y:S01]  /*5310*/  LDC.64 R152, c[0x0][0x9a8] ;  /* 0x00026a00ff987b82 */ /* 0x000ee20000000a00 */
[----:B------:R-:W-:Y:S01]  /*5320*/  LOP3.LUT R165, R165, 0x1e40, R4, 0xf8, !PT ;  /* 0x00001e40a5a57812 */ /* 0x000fe200078ef804 */
[----:B------:R-:W4:Y:S01]  /*5330*/  LDCU UR60, c[0x0][0x370] ;  /* 0x00006e00ff3c77ac */ /* 0x000f220008000800 */
[----:B------:R-:W-:Y:S01]  /*5340*/  LOP3.LUT R69, R69, 0x600000, RZ, 0xc0, !PT ;  /* 0x0060000045457812 */ /* 0x000fe200078ec0ff */
[----:B------:R-:W-:Y:S01]  /*5350*/  IMAD.MOV R180, RZ, RZ, -R166 ;  /* 0x000000ffffb47224 */ /* 0x000fe200078e0aa6 */
[----:B------:R-:W-:Y:S01]  /*5360*/  IADD3 R182, PT, PT, -R166, 0x2, RZ ;  /* 0x00000002a6b67810 */ /* 0x000fe20007ffe1ff */
[----:B------:R-:W2:Y:S01]  /*5370*/  LDCU UR48, c[0x0][0xc0c] ;  /* 0x00018180ff3077ac */ /* 0x000ea20008000800 */
[----:B------:R-:W-:Y:S01]  /*5380*/  IADD3 R181, PT, PT, -R167, RZ, RZ ;  /* 0x000000ffa7b57210 */ /* 0x000fe20007ffe1ff */
[----:B-1----:R-:W-:Y:S01]  /*5390*/  ULEA UR49, UR4, UR49, 0x18 ;  /* 0x0000003104317291 */ /* 0x002fe2000f8ec0ff */
[----:B------:R-:W1:Y:S05]  /*53a0*/  LDCU.128 UR4, c[0x0][0xb80] ;  /* 0x00017000ff0477ac */ /* 0x000e6a0008000c00 */
[----:B------:R-:W-:Y:S01]  /*53b0*/  VIADD R183, R165, UR49 ;  /* 0x00000031a5b77c36 */ /* 0x000fe20008000000 */
[----:B------:R-:W2:Y:S02]  /*53c0*/  LDCU UR38, c[0x0][0xc30] ;  /* 0x00018600ff2677ac */ /* 0x000ea40008000800 */
[----:B------:R-:W4:Y:S01]  /*53d0*/  LDS R2, [UR49+0x140] ;  /* 0x00014031ff027984 */ /* 0x000f220008000800 */
[----:B------:R-:W-:Y:S01]  /*53e0*/  VIADD R183, R183, 0x200 ;  /* 0x00000200b7b77836 */ /* 0x000fe20000000000 */
[----:B------:R-:W2:Y:S01]  /*53f0*/  LDCU.64 UR54, c[0x0][0x988] ;  /* 0x00013100ff3677ac */ /* 0x000ea20008000a00 */
[----:B------:R-:W2:Y:S01]  /*5400*/  LDCU.64 UR46, c[0x0][0xc28] ;  /* 0x00018500ff2e77ac */ /* 0x000ea20008000a00 */
[----:B------:R-:W2:Y:S01]  /*5410*/  LDCU.64 UR62, c[0x0][0x990] ;  /* 0x00013200ff3e77ac */ /* 0x000ea20008000a00 */
[----:B-1----:R-:W-:Y:S01]  /*5420*/  IMAD.U32 R178, RZ, RZ, UR4 ;  /* 0x00000004ffb27e24 */ /* 0x002fe2000f8e00ff */
[----:B------:R-:W-:Y:S01]  /*5430*/  MOV R175, UR7 ;  /* 0x0000000700af7c02 */ /* 0x000fe20008000f00 */
[----:B------:R-:W-:Y:S01]  /*5440*/  IMAD.U32 R177, RZ, RZ, UR5 ;  /* 0x00000005ffb17e24 */ /* 0x000fe2000f8e00ff */
[----:B------:R-:W1:Y:S01]  /*5450*/  LDCU.128 UR56, c[0x0][0xc10] ;  /* 0x00018200ff3877ac */ /* 0x000e620008000c00 */
[----:B------:R-:W-:Y:S01]  /*5460*/  IMAD.U32 R176, RZ, RZ, UR6 ;  /* 0x00000006ffb07e24 */ /* 0x000fe2000f8e00ff */
[----:B------:R-:W2:Y:S01]  /*5470*/  LDCU.128 UR4, c[0x0][0xb90] ;  /* 0x00017200ff0477ac */ /* 0x000ea20008000c00 */
[----:B------:R-:W1:Y:S01]  /*5480*/  LDCU UR53, c[0x0][0x374] ;  /* 0x00006e80ff3577ac */ /* 0x000e620008000800 */
[----:B--2---:R-:W-:Y:S01]  /*5490*/  MOV R174, UR4 ;  /* 0x0000000400ae7c02 */ /* 0x004fe20008000f00 */
[----:B------:R-:W-:Y:S01]  /*54a0*/  IMAD.U32 R173, RZ, RZ, UR5 ;  /* 0x00000005ffad7e24 */ /* 0x000fe2000f8e00ff */
[----:B------:R-:W-:Y:S01]  /*54b0*/  UIADD3 UR4, UPT, UPT, UR49, 0x4200, URZ ;  /* 0x0000420031047890 */ /* 0x000fe2000fffe0ff */
[----:B------:R-:W-:Y:S01]  /*54c0*/  IMAD.U32 R172, RZ, RZ, UR6 ;  /* 0x00000006ffac7e24 */ /* 0x000fe2000f8e00ff */
[----:B------:R-:W-:Y:S01]  /*54d0*/  UIADD3 UR5, UPT, UPT, UR49, 0x200, URZ ;  /* 0x0000020031057890 */ /* 0x000fe2000fffe0ff */
[C---:B----4-:R-:W-:Y:S01]  /*54e0*/  VIADD R3, R2.reuse, 0x80 ;  /* 0x0000008002037836 */ /* 0x050fe20000000000 */
[----:B------:R-:W-:-:S02]  /*54f0*/  LOP3.LUT R2, R2, 0xffff, RZ, 0xc0, !PT ;  /* 0x0000ffff02027812 */ /* 0x000fc400078ec0ff */
[----:B------:R-:W-:Y:S02]  /*5500*/  MOV R171, UR7 ;  /* 0x0000000700ab7c02 */ /* 0x000fe40008000f00 */
[----:B------:R-:W-:Y:S01]  /*5510*/  LOP3.LUT R3, R3, 0xffff, RZ, 0xc0, !PT ;  /* 0x0000ffff03037812 */ /* 0x000fe200078ec0ff */
[----:B------:R-:W-:Y:S01]  /*5520*/  IMAD.U32 R185, RZ, RZ, UR5 ;  /* 0x00000005ffb97e24 */ /* 0x000fe2000f8e00ff */
[----:B------:R-:W-:-:S03]  /*5530*/  MOV R184, UR4 ;  /* 0x0000000400b87c02 */ /* 0x000fc60008000f00 */
[----:B-1-3--:R2:W-:Y:S04]  /*5540*/  STL.64 [R1], R2 ;  /* 0x0000000201007387 */ /* 0x00a5e80000100a00 */
.L_x_106:
[----:B--2---:R-:W-:Y:S04]  /*5550*/  SHF.L.U32 R3, R163, 0x1f, RZ ;  /* 0x0000001fa3037819 */ /* 0x004fe800000006ff */
[----:B-1----:R-:W1:Y:S02]  /*5560*/  SYNCS.PHASECHK.TRANS64.TRYWAIT P0, [UR49+0xf0], R3 ;  /* 0x0000f003ff0075a7 */ /* 0x002e640008001131 */
[----:B-1----:R-:W-:Y:S05]  /*5570*/  @!P0 BRA `(.L_x_80) ;  /* 0x0000004400a08947 */ /* 0x002fea0003800000 */
.L_x_156:
[----:B------:R-:W2:Y:S01]  /*5580*/  LDS.128 R4, [UR49+0x130] ;  /* 0x00013031ff047984 */ /* 0x000ea20008000c00 */
[----:B------:R-:W-:Y:S01]  /*5590*/  UIADD3 UR4, UPT, UPT, UR49, 0xf8, URZ ;  /* 0x000000f831047890 */ /* 0x000fe2000fffe0ff */
[----:B------:R-:W-:Y:S01]  /*55a0*/  IMAD R2, R68, 0x4, R1 ;  /* 0x0000000444027824 */ /* 0x000fe200078e0201 */
[----:B------:R-:W-:Y:S01]  /*55b0*/  UISETP.GE.AND UP0, UPT, UR39, 0x1, UPT ;  /* 0x000000012700788c */ /* 0x000fe2000bf06270 */
[----:B------:R-:W-:Y:S01]  /*55c0*/  @!PT LDS RZ, [RZ] ;  /* 0x00000000fffff984 */ /* 0x000fe20000000800 */
[----:B------:R-:W-:Y:S01]  /*55d0*/  @!PT LDS RZ, [RZ] ;  /* 0x00000000fffff984 */ /* 0x000fe20000000800 */
[----:B------:R-:W-:Y:S01]  /*55e0*/  @!PT LDS RZ, [RZ] ;  /* 0x00000000fffff984 */ /* 0x000fe20000000800 */
[----:B------:R-:W-:Y:S01]  /*55f0*/  @!PT LDS RZ, [RZ] ;  /* 0x00000000fffff984 */ /* 0x000fe20000000800 */
[----:B------:R3:W-:Y:S06]  /*5600*/  MEMBAR.ALL.CTA ;  /* 0x0000000000007992 */ /* 0x0007ec0000008000 */
[----:B---3--:R-:W3:Y:S01]  /*5610*/  FENCE.VIEW.ASYNC.S ;  /* 0x00000000000073c6 */ /* 0x008ee20000000000 */
[----:B------:R-:W-:Y:S09]  /*5620*/  UPRMT UR4, URZ, 0x654, UR4 ;  /* 0x00000654ff047896 */ /* 0x000ff20008000004 */
[----:B---3--:R-:W-:Y:S01]  /*5630*/  SYNCS.ARRIVE.TRANS64.RED.A1T0 RZ, [UR4], RZ ;  /* 0x000000ffffff79a7 */ /* 0x008fe20008100404 */
[----:B------:R-:W5:Y:S01]  /*5640*/  LDL R2, [R2] ;  /* 0x0000000002027983 */ /* 0x000f620000100800 */
[----:B--2---:R-:W-:Y:S11]  /*5650*/  LOP3.LUT P0, RZ, R6, 0x1, RZ, 0xc0, !PT ;  /* 0x0000000106ff7812 */ /* 0x004ff6000780c0ff */
[----:B------:R-:W-:Y:S02]  /*5660*/  @!UPT UIADD3 URZ, UPT, UPT, URZ, URZ, URZ ;  /* 0x000000fffffff290 */ /* 0x000fe4000fffe0ff */
[----:B------:R-:W-:Y:S01]  /*5670*/  VOTEU.ANY UP1, P0 ;  /* 0x0000000000ff7886 */ /* 0x000fe20000020100 */
[----:B------:R-:W-:Y:S01]  /*5680*/  PLOP3.LUT P0, PT, PT, PT, UP1, 0x80, 0x8 ;  /* 0x000000000008781c */ /* 0x000fe20003f0f018 */
[----:B------:R-:W-:Y:S11]  /*5690*/  UP2UR UR52, UPR, URZ, 0x2 ;  /* 0x00000002ff347883 */ /* 0x000ff60008000000 */
[----:B------:R-:W-:Y:S01]  /*56a0*/  @!UPT UIADD3 URZ, UPT, UPT, URZ, URZ, URZ ;  /* 0x000000fffffff290 */ /* 0x000fe2000fffe0ff */
[----:B-1----:R-:W-:Y:S02]  /*56b0*/  @P0 MOV R3, R4 ;  /* 0x0000000400030202 */ /* 0x002fe40000000f00 */
[----:B------:R-:W-:Y:S02]  /*56c0*/  @P0 LOP3.LUT R0, R5, 0xffff, RZ, 0xc0, !PT ;  /* 0x0000ffff05000812 */ /* 0x000fe400078ec0ff */
[----:B------:R-:W-:Y:S02]  /*56d0*/  @P0 R2UR UR5, R3 ;  /* 0x00000000030502ca */ /* 0x000fe400000e0000 */
[----:B------:R-:W-:Y:S11]  /*56e0*/  @P0 R2UR UR4, R0 ;  /* 0x00000000000402ca */ /* 0x000ff600000e0000 */
[----:B------:R-:W-:Y:S02]  /*56f0*/  @UP1 UMOV UR37, UR5 ;  /* 0x0000000500251c82 */ /* 0x000fe40008000000 */
[----:B------:R-:W-:Y:S01]  /*5700*/  @UP1 UMOV UR36, UR4 ;  /* 0x0000000400241c82 */ /* 0x000fe20008000000 */
[----:B------:R-:W-:Y:S05]  /*5710*/  BRA.U !UP0, `(.L_x_81) ;  /* 0x0000000108cc7547 */ /* 0x000fea000b800000 */
[----:B------:R-:W1:Y:S01]  /*5720*/  LDCU UR9, c[0x0][0xc20] ;  /* 0x00018400ff0977ac */ /* 0x000e620008000800 */
[----:B------:R-:W-:Y:S02]  /*5730*/  UIMAD.WIDE.U32 UR4, UR53, UR59, URZ ;  /* 0x0000003b350472a5 */ /* 0x000fe4000f8e00ff */
[----:B------:R-:W-:Y:S02]  /*5740*/  UIMAD.WIDE.U32 UR6, UR60, UR56, URZ ;  /* 0x000000383c0672a5 */ /* 0x000fe4000f8e00ff */
[----:B------:R-:W-:Y:S02]  /*5750*/  UIMAD.WIDE.U32 UR10, UR36, UR59, URZ ;  /* 0x0000003b240a72a5 */ /* 0x000fe4000f8e00ff */
[----:B------:R-:W-:Y:S02]  /*5760*/  UISETP.NE.AND UP0, UPT, UR58, 0x1, UPT ;  /* 0x000000013a00788c */ /* 0x000fe4000bf05270 */
[----:B------:R-:W-:Y:S02]  /*5770*/  UISETP.NE.AND UP1, UPT, UR48, 0x1, UPT ;  /* 0x000000013000788c */ /* 0x000fe4000bf25270 */
[----:B------:R-:W-:Y:S02]  /*5780*/  UISETP.NE.AND UP2, UPT, UR39, 0x1, UPT ;  /* 0x000000012700788c */ /* 0x000fe4000bf45270 */
[----:B------:R-:W-:Y:S01]  /*5790*/  UIMAD.WIDE.U32 UR12, UR37, UR56, URZ ;  /* 0x00000038250c72a5 */ /* 0x000fe2000f8e00ff */
[----:B------:R-:W-:Y:S01]  /*57a0*/  UMOV UR4, UR5 ;  /* 0x0000000500047c82 */ /* 0x000fe20008000000 */
[----:B------:R-:W-:Y:S01]  /*57b0*/  UMOV UR6, UR11 ;  /* 0x0000000b00067c82 */ /* 0x000fe20008000000 */
[----:B-1----:R-:W-:Y:S03]  /*57c0*/  USHF.R.U32.HI UR8, URZ, UR9, UR4 ;  /* 0x00000009ff087299 */ /* 0x002fe60008011604 */
[----:B------:R-:W-:Y:S02]  /*57d0*/  UMOV UR4, UR7 ;  /* 0x0000000700047c82 */ /* 0x000fe40008000000 */
[----:B------:R-:W-:Y:S02]  /*57e0*/  USHF.R.U32.HI UR5, URZ, UR57, UR4 ;  /* 0x00000039ff057299 */ /* 0x000fe40008011604 */
[----:B------:R-:W-:Y:S02]  /*57f0*/  USEL UR4, UR53, UR8, !UP0 ;  /* 0x0000000835047287 */ /* 0x000fe4000c000000 */
[----:B------:R-:W-:Y:S02]  /*5800*/  USHF.R.U32.HI UR8, URZ, UR9, UR6 ;  /* 0x00000009ff087299 */ /* 0x000fe40008011606 */
[----:B------:R-:W-:Y:S02]  /*5810*/  UIMAD.WIDE.U32 UR6, UR4, UR46, URZ ;  /* 0x0000002e040672a5 */ /* 0x000fe4000f8e00ff */
[----:B------:R-:W-:Y:S02]  /*5820*/  USEL UR9, UR60, UR5, !UP1 ;  /* 0x000000053c097287 */ /* 0x000fe4000c800000 */
[----:B------:R-:W-:Y:S02]  /*5830*/  USEL UR8, UR36, UR8, !UP0 ;  /* 0x0000000824087287 */ /* 0x000fe4000c000000 */
[----:B------:R-:W-:Y:S01]  /*5840*/  UIMAD.WIDE.U32 UR10, UR9, UR46, URZ ;  /* 0x0000002e090a72a5 */ /* 0x000fe2000f8e00ff */
[----:B------:R-:W-:Y:S01]  /*5850*/  UMOV UR6, UR7 ;  /* 0x0000000700067c82 */ /* 0x000fe20008000000 */
[----:B------:R-:W-:Y:S01]  /*5860*/  UMOV UR5, UR13 ;  /* 0x0000000d00057c82 */ /* 0x000fe20008000000 */
[----:B------:R-:W-:Y:S02]  /*5870*/  @UP2 USHF.R.U32.HI UR4, URZ, UR47, UR6 ;  /* 0x0000002fff042299 */ /* 0x000fe40008011606 */
[----:B------:R-:W-:Y:S02]  /*5880*/  USHF.R.U32.HI UR5, URZ, UR57, UR5 ;  /* 0x00000039ff057299 */ /* 0x000fe40008011605 */
[----:B------:R-:W-:Y:S02]  /*5890*/  UIMAD UR4, UR39, UR4, URZ ;  /* 0x00000004270472a4 */ /* 0x000fe4000f8e02ff */
[----:B------:R-:W-:Y:S02]  /*58a0*/  USEL UR5, UR37, UR5, !UP1 ;  /* 0x0000000525057287 */ /* 0x000fe4000c800000 */
[----:B------:R-:W-:Y:S01]  /*58b0*/  UISETP.GE.AND UP0, UPT, UR8, UR4, UPT ;  /* 0x000000040800728c */ /* 0x000fe2000bf06270 */
[----:B------:R-:W-:Y:S01]  /*58c0*/  UMOV UR6, UR11 ;  /* 0x0000000b00067c82 */ /* 0x000fe20008000000 */
[----:B------:R-:W-:Y:S02]  /*58d0*/  UIMAD.WIDE.U32 UR10, UR8, UR46, URZ ;  /* 0x0000002e080a72a5 */ /* 0x000fe4000f8e00ff */
[----:B------:R-:W-:Y:S04]  /*58e0*/  @UP2 USHF.R.U32.HI UR9, URZ, UR47, UR6 ;  /* 0x0000002fff092299 */ /* 0x000fe80008011606 */
[----:B------:R-:W-:Y:S01]  /*58f0*/  UIMAD UR6, UR39, UR9, URZ ;  /* 0x00000009270672a4 */ /* 0x000fe2000f8e02ff */
[----:B------:R-:W-:Y:S03]  /*5900*/  UMOV UR4, UR11 ;  /* 0x0000000b00047c82 */ /* 0x000fe60008000000 */
[----:B------:R-:W-:Y:S02]  /*5910*/  UISETP.GE.OR UP0, UPT, UR5, UR6, UP0 ;  /* 0x000000060500728c */ /* 0x000fe40008706670 */
[----:B------:R-:W-:Y:S02]  /*5920*/  USHF.R.U32.HI UR4, URZ, UR47, UR4 ;  /* 0x0000002fff047299 */ /* 0x000fe40008011604 */
[----:B------:R-:W-:Y:S02]  /*5930*/  UIMAD.WIDE.U32 UR6, UR5, UR46, URZ ;  /* 0x0000002e050672a5 */ /* 0x000fe4000f8e00ff */
[----:B------:R-:W-:Y:S02]  /*5940*/  USEL UR11, UR8, UR4, !UP2 ;  /* 0x00000004080b7287 */ /* 0x000fe4000d000000 */
[----:B------:R-:W-:Y:S02]  /*5950*/  UIADD3 UR6, UPT, UPT, -UR5, URZ, URZ ;  /* 0x000000ff05067290 */ /* 0x000fe4000fffe1ff */
[----:B------:R-:W-:Y:S02]  /*5960*/  UIADD3 UR10, UPT, UPT, -UR11, URZ, URZ ;  /* 0x000000ff0b0a7290 */ /* 0x000fe4000fffe1ff */
[----:B------:R-:W-:Y:S02]  /*5970*/  UIMAD UR6, UR48, UR6, UR37 ;  /* 0x00000006300672a4 */ /* 0x000fe4000f8e0225 */
[----:B------:R-:W-:Y:S01]  /*5980*/  UIMAD UR10, UR39, UR10, UR8 ;  /* 0x0000000a270a72a4 */ /* 0x000fe2000f8e0208 */
[----:B------:R-:W-:Y:S01]  /*5990*/  @!UP0 UMOV UR4, UR7 ;  /* 0x0000000700048c82 */ /* 0x000fe20008000000 */
[----:B------:R-:W-:Y:S02]  /*59a0*/  UIADD3 UR7, UPT, UPT, -UR8, URZ, URZ ;  /* 0x000000ff08077290 */ /* 0x000fe4000fffe1ff */
[----:B------:R-:W-:Y:S04]  /*59b0*/  @!UP0 USHF.R.U32.HI UR4, URZ, UR47, UR4 ;  /* 0x0000002fff048299 */ /* 0x000fe80008011604 */
[----:B------:R-:W-:Y:S04]  /*59c0*/  @!UP0 USEL UR4, UR5, UR4, !UP2 ;  /* 0x0000000405048287 */ /* 0x000fe8000d000000 */
[----:B------:R-:W-:Y:S02]  /*59d0*/  @!UP0 UIMAD UR9, UR9, UR10, UR4 ;  /* 0x0000000a090982a4 */ /* 0x000fe4000f8e0204 */
[----:B------:R-:W-:Y:S02]  /*59e0*/  @!UP0 UIADD3 UR10, UPT, UPT, UR11, -UR4, URZ ;  /* 0x800000040b0a8290 */ /* 0x000fe4000fffe0ff */
[----:B------:R-:W-:Y:S02]  /*59f0*/  UIMAD UR4, UR58, UR7, UR36 ;  /* 0x000000073a0472a4 */ /* 0x000fe4000f8e0224 */
[----:B------:R-:W-:Y:S03]  /*5a00*/  @!UP0 UIMAD UR8, UR10, UR39, UR5 ;  /* 0x000000270a0882a4 */ /* 0x000fe6000f8e0205 */
[----:B------:R-:W-:Y:S02]  /*5a10*/  @!UP0 UMOV UR5, UR9 ;  /* 0x0000000900058c82 */ /* 0x000fe40008000000 */
[----:B------:R-:W-:Y:S02]  /*5a20*/  UIMAD UR37, UR5, UR48, UR6 ;  /* 0x00000030052572a4 */ /* 0x000fe4000f8e0206 */
[----:B------:R-:W-:Y:S11]  /*5a30*/  UIMAD UR36, UR8, UR58, UR4 ;  /* 0x0000003a082472a4 */ /* 0x000ff6000f8e0204 */
[----:B------:R-:W-:Y:S01]  /*5a40*/  @!UPT UIADD3 URZ, UPT, UPT, URZ, URZ, URZ ;  /* 0x000000fffffff290 */ /* 0x000fe2000fffe0ff */
.L_x_81:
[----:B------:R-:W-:Y:S01]  /*5a50*/  UISETP.NE.AND UP0, UPT, UR38, 0x1, UPT ;  /* 0x000000012600788c */ /* 0x000fe2000bf05270 */
[----:B------:R-:W-:Y:S01]  /*5a60*/  @P0 SHF.R.U32.HI R4, RZ, 0x10, R5 ;  /* 0x00000010ff040819 */ /* 0x000fe20000011605 */
[----:B------:R-:W-:Y:S02]  /*5a70*/  UIADD3 UR11, UPT, UPT, UR49, 0x200, URZ ;  /* 0x00000200310b7890 */ /* 0x000fe4000fffe0ff */
[----:B------:R-:W-:Y:S01]  /*5a80*/  USHF.L.U32 UR41, UR24, 0x7, URZ ;  /* 0x0000000718297899 */ /* 0x000fe200080006ff */
[----:B------:R-:W-:Y:S06]  /*5a90*/  @P0 R2UR UR61, R4 ;  /* 0x00000000043d02ca */ /* 0x000fec00000e0000 */
[----:B------:R-:W1:Y:S01]  /*5aa0*/  @!UP0 LDCU.128 UR12, c[0x0][0xc10] ;  /* 0x00018200ff0c87ac */ /* 0x000e620008000c00 */
[----:B------:R-:W2:Y:S01]  /*5ab0*/  @!UP0 LDCU UR5, c[0x0][0xc0c] ;  /* 0x00018180ff0587ac */ /* 0x000ea20008000800 */
[----:B------:R-:W3:Y:S01]  /*5ac0*/  @!UP0 LDCU UR10, c[0x0][0xc20] ;  /* 0x00018400ff0a87ac */ /* 0x000ee20008000800 */
[----:B-1----:R-:W-:Y:S02]  /*5ad0*/  UIMAD.WIDE.U32 UR8, UR37, UR12, URZ ;  /* 0x0000000c250872a5 */ /* 0x002fe4000f8e00ff */
[----:B------:R-:W-:Y:S02]  /*5ae0*/  UIMAD.WIDE.U32 UR6, UR36, UR15, URZ ;  /* 0x0000000f240672a5 */ /* 0x000fe4000f8e00ff */
[----:B------:R-:W-:Y:S03]  /*5af0*/  @!UP0 UISETP.NE.AND UP1, UPT, UR14, 0x1, UPT ;  /* 0x000000010e00888c */ /* 0x000fe6000bf25270 */
[----:B------:R-:W-:Y:S01]  /*5b00*/  @!UP0 UMOV UR4, UR9 ;  /* 0x0000000900048c82 */ /* 0x000fe20008000000 */
[----:B--2---:R-:W-:Y:S02]  /*5b10*/  @!UP0 UISETP.NE.AND UP2, UPT, UR5, 0x1, UPT ;  /* 0x000000010500888c */ /* 0x004fe4000bf45270 */
[----:B------:R-:W-:Y:S01]  /*5b20*/  @!UP0 USHF.R.U32.HI UR4, URZ, UR13, UR4 ;  /* 0x0000000dff048299 */ /* 0x000fe20008011604 */
[----:B------:R-:W-:Y:S02]  /*5b30*/  @!UP0 UMOV UR6, UR7 ;  /* 0x0000000700068c82 */ /* 0x000fe40008000000 */
[----:B---3--:R-:W-:Y:S02]  /*5b40*/  @!UP0 USHF.R.U32.HI UR6, URZ, UR10, UR6 ;  /* 0x0000000aff068299 */ /* 0x008fe40008011606 */
[----:B------:R-:W-:Y:S02]  /*5b50*/  @!UP0 USEL UR7, UR37, UR4, !UP2 ;  /* 0x0000000425078287 */ /* 0x000fe4000d000000 */
[----:B------:R-:W-:Y:S04]  /*5b60*/  @!UP0 USEL UR6, UR36, UR6, !UP1 ;  /* 0x0000000624068287 */ /* 0x000fe8000c800000 */
[----:B------:R-:W-:Y:S02]  /*5b70*/  @!UP0 UIADD3 UR4, UPT, UPT, -UR7, UR6, URZ ;  /* 0x0000000607048290 */ /* 0x000fe4000fffe1ff */
[----:B------:R-:W-:Y:S02]  /*5b80*/  @!UP0 UIADD3 UR6, UPT, UPT, UR7, -UR6, URZ ;  /* 0x8000000607068290 */ /* 0x000fe4000fffe0ff */
[----:B------:R-:W-:Y:S02]  /*5b90*/  @!UP0 UIMAD UR37, UR4, UR5, UR37 ;  /* 0x00000005042582a4 */ /* 0x000fe4000f8e0225 */
[----:B------:R-:W-:Y:S02]  /*5ba0*/  @!UP0 UIMAD UR36, UR6, UR14, UR36 ;  /* 0x0000000e062482a4 */ /* 0x000fe4000f8e0224 */
[----:B------:R-:W-:Y:S09]  /*5bb0*/  ULOP3.LUT UP0, URZ, UR11, 0x1b0, URZ, 0xc0, !UPT ;  /* 0x000001b00bff7892 */ /* 0x000ff2000f80c0ff */
[----:B------:R-:W-:Y:S05]  /*5bc0*/  BRA.U !UP0, `(.L_x_82) ;  /* 0x0000000108407547 */ /* 0x000fea000b800000 */
[----:B------:R-:W1:Y:S01]  /*5bd0*/  LDCU.64 UR8, c[0x4][0x80] ;  /* 0x01001000ff0877ac */ /* 0x000e620008000a00 */
[----:B------:R-:W-:Y:S01]  /*5be0*/  MOV R15, 0x0 ;  /* 0x00000000000f7802 */ /* 0x000fe20000000f00 */
[----:B------:R-:W-:Y:S02]  /*5bf0*/  HFMA2 R12, -RZ, RZ, 0, 5.9604644775390625e-08 ;  /* 0x00000001ff0c7431 */ /* 0x000fe400000001ff */
[----:B------:R-:W-:Y:S02]  /*5c00*/  IMAD.MOV.U32 R8, RZ, RZ, 0x70 ;  /* 0x00000070ff087424 */ /* 0x000fe400078e00ff */
[----:B------:R-:W-:Y:S01]  /*5c10*/  IMAD.MOV.U32 R13, RZ, RZ, RZ ;  /* 0x000000ffff0d7224 */ /* 0x000fe200078e00ff */
[----:B------:R-:W2:Y:S01]  /*5c20*/  LDCU.64 UR6, c[0x4][0x88] ;  /* 0x01001100ff0677ac */ /* 0x000ea20008000a00 */
[----:B------:R-:W3:Y:S01]  /*5c30*/  LDC.64 R14, c[0x4][R15] ;  /* 0x010000000f0e7b82 */ /* 0x000ee20000000a00 */
[----:B------:R-:W4:Y:S01]  /*5c40*/  LDCU.64 UR4, c[0x4][0x8] ;  /* 0x01000100ff0477ac */ /* 0x000f220008000a00 */
[----:B-1----:R-:W-:Y:S01]  /*5c50*/  MOV R5, UR9 ;  /* 0x0000000900057c02 */ /* 0x002fe20008000f00 */
[----:B------:R-:W-:Y:S01]  /*5c60*/  IMAD.U32 R4, RZ, RZ, UR8 ;  /* 0x00000008ff047e24 */ /* 0x000fe2000f8e00ff */
[----:B--2---:R-:W-:Y:S01]  /*5c70*/  MOV R7, UR7 ;  /* 0x0000000700077c02 */ /* 0x004fe20008000f00 */
[----:B------:R-:W-:Y:S01]  /*5c80*/  IMAD.U32 R6, RZ, RZ, UR6 ;  /* 0x00000006ff067e24 */ /* 0x000fe2000f8e00ff */
[----:B----4-:R-:W-:Y:S01]  /*5c90*/  MOV R11, UR5 ;  /* 0x00000005000b7c02 */ /* 0x010fe20008000f00 */
[----:B------:R-:W-:Y:S02]  /*5ca0*/  IMAD.U32 R10, RZ, RZ, UR4 ;  /* 0x00000004ff0a7e24 */ /* 0x000fe4000f8e00ff */
[----:B------:R-:W-:Y:S07]  /*5cb0*/  LEPC R20, `(.L_x_82) ;  /* 0x000000001014794e */ /* 0x000fee0000000000 */
[----:B---3-5:R-:W-:Y:S05]  /*5cc0*/  CALL.ABS.NOINC R14 ;  /* 0x000000000e007343 */ /* 0x028fea0003c00000 */
.L_x_82:
[----:B------:R-:W-:Y:S01]  /*5cd0*/  LOP3.LUT P0, RZ, R184, 0x1b0, RZ, 0xc0, !PT ;  /* 0x000001b0b8ff7812 */ /* 0x000fe2000780c0ff */
[----:B------:R-:W-:Y:S11]  /*5ce0*/  BSSY.RECONVERGENT B6, `(.L_x_83) ;  /* 0x0000013000067945 */ /* 0x000ff60003800200 */
[----:B------:R-:W-:Y:S01]  /*5cf0*/  @!UPT UIADD3 URZ, UPT, UPT, URZ, URZ, URZ ;  /* 0x000000fffffff290 */ /* 0x000fe2000fffe0ff */
[----:B------:R-:W-:Y:S05]  /*5d00*/  @!P0 BRA `(.L_x_84) ;  /* 0x0000000000408947 */ /* 0x000fea0003800000 */
        /* <DEDUP_REMOVED lines=16> */
.L_x_84:
[----:B------:R-:W-:Y:S05]  /*5e10*/  BSYNC.RECONVERGENT B6 ;  /* 0x0000000000067941 */ /* 0x000fea0003800200 */
.L_x_83:
[----:B------:R-:W-:Y:S01]  /*5e20*/  R2UR UR4, R179 ;  /* 0x00000000b30472ca */ /* 0x000fe200000e0000 */
[----:B------:R-:W-:Y:S01]  /*5e30*/  UISETP.NE.U32.AND UP0, UPT, UR62, URZ, UPT ;  /* 0x000000ff3e00728c */ /* 0x000fe2000bf05070 */
[----:B------:R-:W-:Y:S02]  /*5e40*/  ISETP.NE.U32.AND P4, PT, R154, RZ, PT ;  /* 0x000000ff9a00720c */ /* 0x000fe40003f85070 */
[----:B------:R-:W-:Y:S01]  /*5e50*/  ISETP.NE.U32.AND P2, PT, RZ, UR54, PT ;  /* 0x00000036ff007c0c */ /* 0x000fe2000bf45070 */
[----:B------:R-:W-:Y:S01]  /*5e60*/  UISETP.NE.AND.EX UP1, UPT, UR63, URZ, UPT, UP0 ;  /* 0x000000ff3f00728c */ /* 0x000fe2000bf25300 */
[----:B------:R-:W-:Y:S01]  /*5e70*/  ISETP.NE.AND.EX P4, PT, R155, RZ, PT, P4 ;  /* 0x000000ff9b00720c */ /* 0x000fe20003f85340 */
[----:B------:R-:W-:Y:S01]  /*5e80*/  UPLOP3.LUT UP0, UPT, UPT, UPT, UPT, 0x40, 0x4 ;  /* 0x000000000004789c */ /* 0x000fe20003f0e870 */
[----:B------:R-:W-:Y:S05]  /*5e90*/  ISETP.NE.AND.EX P2, PT, RZ, UR55, PT, P2 ;  /* 0x00000037ff007c0c */ /* 0x000fea000bf45320 */
[----:B------:R-:W-:Y:S06]  /*5ea0*/  UISETP.NE.AND UP2, UPT, UR4, URZ, UPT ;  /* 0x000000ff0400728c */ /* 0x000fec000bf45270 */
[----:B------:R-:W-:Y:S05]  /*5eb0*/  PLOP3.LUT P1, PT, PT, PT, UP2, 0x80, 0x8 ;  /* 0x000000000008781c */ /* 0x000fea0003f2f028 */
[----:B------:R-:W-:Y:S06]  /*5ec0*/  @UP2 UPLOP3.LUT UP0, UPT, UPT, UPT, UP1, 0x80, 0x8 ;  /* 0x000000000008289c */ /* 0x000fec0003f0f010 */
[----:B------:R-:W-:Y:S01]  /*5ed0*/  PLOP3.LUT P0, PT, PT, PT, UP0, 0x80, 0x8 ;  /* 0x000000000008781c */ /* 0x000fe20003f0f008 */
[----:B------:R-:W-:Y:S01]  /*5ee0*/  @!UPT UIADD3 URZ, UPT, UPT, URZ, URZ, URZ ;  /* 0x000000fffffff290 */ /* 0x000fe2000fffe0ff */
[----:B------:R-:W-:Y:S11]  /*5ef0*/  BRA.U !UP1, `(.L_x_85) ;  /* 0x00000001093c7547 */ /* 0x000ff6000b800000 */
[----:B------:R-:W-:Y:S01]  /*5f00*/  UISETP.NE.U32.AND UP0, UPT, UR54, URZ, UPT ;  /* 0x000000ff3600728c */ /* 0x000fe2000bf05070 */
[----:B------:R-:W-:Y:S01]  /*5f10*/  HFMA2 R0, -RZ, RZ, 0, 5.9604644775390625e-08 ;  /* 0x00000001ff007431 */ /* 0x000fe200000001ff */
[----:B------:R-:W1:Y:S01]  /*5f20*/  LDCU.64 UR8, c[0x0][0x358] ;  /* 0x00006b00ff0877ac */ /* 0x000e620008000a00 */
[----:B------:R-:W-:Y:S01]  /*5f30*/  IMAD.MOV.U32 R169, RZ, RZ, 0x1 ;  /* 0x00000001ffa97424 */ /* 0x000fe200078e00ff */
[----:B------:R-:W-:Y:S06]  /*5f40*/  UISETP.NE.AND.EX UP0, UPT, UR55, URZ, UPT, UP0 ;  /* 0x000000ff3700728c */ /* 0x000fec000bf05300 */
[----:B------:R-:W-:Y:S05]  /*5f50*/  PLOP3.LUT P3, PT, PT, PT, UP0, 0x80, 0x8 ;  /* 0x000000000008781c */ /* 0x000fea0003f6f008 */
[----:B------:R-:W2:Y:S01]  /*5f60*/  @UP0 LDCU.64 UR4, c[0x0][0x988] ;  /* 0x00013100ff0407ac */ /* 0x000ea20008000a00 */
[----:B------:R-:W-:Y:S07]  /*5f70*/  @UP0 UIMAD UR6, UR51, UR62, URZ ;  /* 0x0000003e330602a4 */ /* 0x000fee000f8e02ff */
[----:B------:R-:W-:Y:S01]  /*5f80*/  @!P3 PRMT R169, R0, 0x7610, R169 ;  /* 0x0000761000a9b816 */ /* 0x000fe200000000a9 */
[----:B--2---:R-:W-:Y:S06]  /*5f90*/  @UP0 UIMAD.WIDE UR4, UR6, 0x4, UR4 ;  /* 0x00000004060408a5 */ /* 0x004fec000f8e0204 */
[----:B------:R-:W-:Y:S01]  /*5fa0*/  IMAD.U32 R4, RZ, RZ, UR4 ;  /* 0x00000004ff047e24 */ /* 0x000fe2000f8e00ff */
[----:B------:R-:W-:Y:S04]  /*5fb0*/  MOV R5, UR5 ;  /* 0x0000000500057c02 */ /* 0x000fe80008000f00 */
[----:B------:R-:W2:Y:S01]  /*5fc0*/  @!UP0 LDCU UR4, c[0x0][0x980] ;  /* 0x00013000ff0487ac */ /* 0x000ea20008000800 */
[----:B-1---5:R1:W5:Y:S02]  /*5fd0*/  @P3 LDG.E R73, desc[UR8][R4.64] ;  /* 0x0000000804493981 */ /* 0x022364000c1e1900 */
[----:B-12---:R-:W-:Y:S02]  /*5fe0*/  @!P3 IMAD.U32 R73, RZ, RZ, UR4 ;  /* 0x00000004ff49be24 */ /* 0x006fe4000f8e00ff */
.L_x_85:
[----:B------:R-:W-:Y:S05]  /*5ff0*/  @!P4 BRA `(.L_x_86) ;  /* 0x000000000024c947 */ /* 0x000fea0003800000 */
[----:B------:R-:W-:Y:S01]  /*6000*/  ISETP.NE.U32.AND P3, PT, R152, RZ, PT ;  /* 0x000000ff9800720c */ /* 0x000fe20003f65070 */
[----:B------:R-:W1:Y:S03]  /*6010*/  LDCU.64 UR4, c[0x0][0x358] ;  /* 0x00006b00ff0477ac */ /* 0x000e660008000a00 */
[----:B------:R-:W-:Y:S11]  /*6020*/  ISETP.NE.AND.EX P3, PT, R153, RZ, PT, P3 ;  /* 0x000000ff9900720c */ /* 0x000ff60003f65330 */
[----:B------:R-:W-:Y:S02]  /*6030*/  @!UPT UIADD3 URZ, UPT, UPT, URZ, URZ, URZ ;  /* 0x000000fffffff290 */ /* 0x000fe4000fffe0ff */
[----:B------:R-:W2:Y:S01]  /*6040*/  @P3 LDC.64 R4, c[0x0][0x9a8] ;  /* 0x00026a00ff043b82 */ /* 0x000ea20000000a00 */
[----:B------:R-:W-:Y:S04]  /*6050*/  @P3 IMAD R0, R154, UR51, RZ ;  /* 0x000000339a003c24 */ /* 0x000fe8000f8e02ff */
[----:B--2---:R-:W-:Y:S05]  /*6060*/  @P3 IMAD.WIDE R4, R0, 0x4, R4 ;  /* 0x0000000400043825 */ /* 0x004fea00078e0204 */
[----:B-1---5:R1:W5:Y:S02]  /*6070*/  @P3 LDG.E R70, desc[UR4][R4.64] ;  /* 0x0000000404463981 */ /* 0x022364000c1e1900 */
[----:B-1----:R-:W2:Y:S02]  /*6080*/  @!P3 LDC R70, c[0x0][0x9a0] ;  /* 0x00026800ff46bb82 */ /* 0x002ea40000000800 */
.L_x_86:
[----:B-----5:R-:W-:Y:S01]  /*6090*/  FSETP.NEU.AND P4, PT, R73, RZ, PT ;  /* 0x000000ff4900720b */ /* 0x020fe20003f8d000 */
[----:B------:R-:W-:Y:S01]  /*60a0*/  USHF.L.U32 UR8, UR50, 0x7, URZ ;  /* 0x0000000732087899 */ /* 0x000fe200080006ff */
[----:B------:R-:W-:Y:S01]  /*60b0*/  SEL R6, RZ, 0xffffffff, P2 ;  /* 0xffffffffff067807 */ /* 0x000fe20001000000 */
[----:B------:R-:W-:Y:S01]  /*60c0*/  BSSY B1, `(.L_x_87) ;  /* 0x0000068000017945 */ /* 0x000fe20003800000 */
[----:B------:R-:W-:Y:S01]  /*60d0*/  LOP3.LUT P3, RZ, R169, 0xff, RZ, 0xc0, !PT ;  /* 0x000000ffa9ff7812 */ /* 0x000fe2000786c0ff */
[----:B------:R-:W-:Y:S01]  /*60e0*/  IMAD.MOV.U32 R198, RZ, RZ, 0x1 ;  /* 0x00000001ffc67424 */ /* 0x000fe200078e00ff */
[----:B------:R-:W-:Y:S01]  /*60f0*/  @P1 SEL R3, RZ, 0xffffffff, P4 ;  /* 0xffffffffff031807 */ /* 0x000fe20002000000 */
[----:B------:R-:W-:Y:S01]  /*6100*/  IMAD.U32 R189, RZ, RZ, UR8 ;  /* 0x00000008ffbd7e24 */ /* 0x000fe2000f8e00ff */
[----:B------:R-:W-:Y:S01]  /*6110*/  LEA R0, R162, UR49, 0x3 ;  /* 0x00000031a2007c11 */ /* 0x000fe2000f8e18ff */
[----:B------:R-:W-:Y:S01]  /*6120*/  IMAD.IADD R71, R69, 0x1, R2 ;  /* 0x0000000145477824 */ /* 0x000fe200078e0202 */
[----:B------:R-:W-:Y:S02]  /*6130*/  @P0 SEL R3, R6, R3, !P3 ;  /* 0x0000000306030207 */ /* 0x000fe40005800000 */
[----:B------:R-:W-:Y:S02]  /*6140*/  CS2R R150, SRZ ;  /* 0x0000000000967805 */ /* 0x000fe4000001ff00 */
[----:B------:R-:W-:Y:S02]  /*6150*/  R2UR UR4, R177 ;  /* 0x00000000b10472ca */ /* 0x000fe400000e0000 */
[----:B------:R-:W-:Y:S02]  /*6160*/  CS2R R148, SRZ ;  /* 0x0000000000947805 */ /* 0x000fe4000001ff00 */
[----:B------:R-:W-:Y:S02]  /*6170*/  @P1 LOP3.LUT R3, R3, 0x1, RZ, 0xc0, !PT ;  /* 0x0000000103031812 */ /* 0x000fe400078ec0ff */
[----:B------:R-:W-:Y:S02]  /*6180*/  CS2R R146, SRZ ;  /* 0x0000000000927805 */ /* 0x000fe4000001ff00 */
[----:B------:R-:W-:Y:S02]  /*6190*/  R2UR UR7, R176 ;  /* 0x00000000b00772ca */ /* 0x000fe400000e0000 */
[----:B------:R-:W-:Y:S02]  /*61a0*/  CS2R R144, SRZ ;  /* 0x0000000000907805 */ /* 0x000fe4000001ff00 */
[----:B------:R-:W-:Y:S02]  /*61b0*/  ISETP.NE.U32.OR P6, PT, R3, 0x1, !P1 ;  /* 0x000000010300780c */ /* 0x000fe40004fc5470 */
[----:B------:R-:W-:Y:S02]  /*61c0*/  CS2R R142, SRZ ;  /* 0x00000000008e7805 */ /* 0x000fe4000001ff00 */
[----:B------:R-:W-:Y:S02]  /*61d0*/  R2UR UR11, R178 ;  /* 0x00000000b20b72ca */ /* 0x000fe400000e0000 */
[----:B------:R-:W-:Y:S02]  /*61e0*/  CS2R R140, SRZ ;  /* 0x00000000008c7805 */ /* 0x000fe4000001ff00 */
[----:B------:R-:W-:Y:S02]  /*61f0*/  R2UR UR6, R174 ;  /* 0x00000000ae0672ca */ /* 0x000fe400000e0000 */
[----:B------:R-:W-:Y:S02]  /*6200*/  CS2R R138, SRZ ;  /* 0x00000000008a7805 */ /* 0x000fe4000001ff00 */
[----:B------:R-:W-:Y:S01]  /*6210*/  R2UR UR13, R173 ;  /* 0x00000000ad0d72ca */ /* 0x000fe200000e0000 */
[----:B------:R-:W-:Y:S01]  /*6220*/  UIMAD.WIDE.U32 UR4, UR8, UR4, URZ ;  /* 0x00000004080472a5 */ /* 0x000fe2000f8e00ff */
[----:B------:R-:W-:Y:S02]  /*6230*/  LEA R197, R68, UR49, 0x3 ;  /* 0x0000003144c57c11 */ /* 0x000fe4000f8e18ff */
[----:B------:R-:W-:Y:S02]  /*6240*/  CS2R R136, SRZ ;  /* 0x0000000000887805 */ /* 0x000fe4000001ff00 */
[----:B------:R-:W-:Y:S01]  /*6250*/  SHF.L.U32 R4, R164, 0x1f, RZ ;  /* 0x0000001fa4047819 */ /* 0x000fe200000006ff */
[----:B------:R-:W-:Y:S01]  /*6260*/  USHF.R.U32.HI UR5, URZ, UR7, UR5 ;  /* 0x00000007ff057299 */ /* 0x000fe20008011605 */
[----:B------:R-:W-:Y:S02]  /*6270*/  R2UR UR10, R175 ;  /* 0x00000000af0a72ca */ /* 0x000fe400000e0000 */
[----:B------:R-:W-:Y:S01]  /*6280*/  @P6 SHF.L.U32 R9, R161, 0x1f, RZ ;  /* 0x0000001fa1096819 */ /* 0x000fe200000006ff */
[----:B------:R-:W-:Y:S01]  /*6290*/  UISETP.NE.AND UP0, UPT, UR11, 0x1, UPT ;  /* 0x000000010b00788c */ /* 0x000fe2000bf05270 */
[----:B------:R-:W-:Y:S02]  /*62a0*/  R2UR UR12, R171 ;  /* 0x00000000ab0c72ca */ /* 0x000fe400000e0000 */
[----:B------:R-:W1:Y:S01]  /*62b0*/  @P6 SYNCS.PHASECHK.TRANS64.TRYWAIT P1, [R0+URZ+0xc0], R9 ;  /* 0x0000c009000065a7 */ /* 0x000e6200080211ff */
[----:B------:R-:W-:Y:S01]  /*62c0*/  USEL UR5, UR8, UR5, !UP0 ;  /* 0x0000000508057287 */ /* 0x000fe2000c000000 */
[----:B------:R-:W-:Y:S02]  /*62d0*/  R2UR UR9, R172 ;  /* 0x00000000ac0972ca */ /* 0x000fe400000e0000 */
[----:B------:R-:W-:Y:S01]  /*62e0*/  PLOP3.LUT P2, PT, PT, PT, UP1, 0x80, 0x8 ;  /* 0x000000000008781c */ /* 0x000fe20003f4f018 */
[----:B------:R-:W-:Y:S01]  /*62f0*/  UIMAD.WIDE.U32 UR6, UR5, UR6, URZ ;  /* 0x00000006050672a5 */ /* 0x000fe2000f8e00ff */
[----:B------:R-:W-:Y:S01]  /*6300*/  SEL R3, RZ, 0xffffffff, P4 ;  /* 0xffffffffff037807 */ /* 0x000fe20002000000 */
[----:B------:R-:W-:Y:S01]  /*6310*/  UISETP.NE.AND UP0, UPT, UR10, 0x1, UPT ;  /* 0x000000010a00788c */ /* 0x000fe2000bf05270 */
[----:B------:R-:W-:Y:S01]  /*6320*/  IMAD.U32 R188, RZ, RZ, UR5 ;  /* 0x00000005ffbc7e24 */ /* 0x000fe2000f8e00ff */
[----:B------:R-:W-:Y:S03]  /*6330*/  P2R R156, PR, RZ, 0x40 ;  /* 0x00000040ff9c7803 */ /* 0x000fe60000000000 */
[----:B------:R-:W-:Y:S02]  /*6340*/  UMOV UR4, UR7 ;  /* 0x0000000700047c82 */ /* 0x000fe40008000000 */
[----:B------:R-:W-:Y:S01]  /*6350*/  USHF.R.U32.HI UR4, URZ, UR13, UR4 ;  /* 0x0000000dff047299 */ /* 0x000fe20008011604 */
[----:B------:R3:W4:Y:S02]  /*6360*/  SYNCS.PHASECHK.TRANS64.TRYWAIT P0, [R197+URZ+0x100], R4 ;  /* 0x00010004c50075a7 */ /* 0x00072400080011ff */
[----:B------:R-:W-:Y:S01]  /*6370*/  @P2 SEL R3, R6, R3, !P3 ;  /* 0x0000000306032207 */ /* 0x000fe20005800000 */
[----:B------:R-:W-:Y:S01]  /*6380*/  IMAD R6, RZ, RZ, -UR5 ;  /* 0x80000005ff067e24 */ /* 0x000fe2000f8e02ff */
[----:B------:R-:W-:Y:S02]  /*6390*/  USEL UR4, UR5, UR4, !UP0 ;  /* 0x0000000405047287 */ /* 0x000fe4000c000000 */
[----:B------:R-:W-:Y:S01]  /*63a0*/  UISETP.NE.AND UP0, UPT, UR9, 0x1, UPT ;  /* 0x000000010900788c */ /* 0x000fe2000bf05270 */
[----:B------:R-:W-:Y:S01]  /*63b0*/  IMAD R189, R6, UR11, R189 ;  /* 0x0000000b06bd7c24 */ /* 0x000fe2000f8e02bd */
[----:B------:R-:W-:Y:S01]  /*63c0*/  LOP3.LUT R3, R3, 0x1, RZ, 0xc0, !PT ;  /* 0x0000000103037812 */ /* 0x000fe200078ec0ff */
[----:B------:R-:W-:Y:S01]  /*63d0*/  UIMAD.WIDE.U32 UR6, UR4, UR12, URZ ;  /* 0x0000000c040672a5 */ /* 0x000fe2000f8e00ff */
[----:B------:R-:W-:Y:S01]  /*63e0*/  IMAD.U32 R187, RZ, RZ, UR4 ;  /* 0x00000004ffbb7e24 */ /* 0x000fe2000f8e00ff */
[----:B------:R-:W2:Y:S01]  /*63f0*/  LDCU UR12, c[0x0][0xba0] ;  /* 0x00017400ff0c77ac */ /* 0x000ea20008000800 */
[----:B------:R-:W-:Y:S01]  /*6400*/  PLOP3.LUT P2, PT, PT, PT, UP0, 0x80, 0x8 ;  /* 0x000000000008781c */ /* 0x000fe20003f4f008 */
[----:B------:R-:W-:Y:S01]  /*6410*/  IMAD R7, RZ, RZ, -UR4 ;  /* 0x80000004ff077e24 */ /* 0x000fe2000f8e02ff */
[----:B------:R-:W-:Y:S01]  /*6420*/  ISETP.NE.U32.AND P5, PT, R3, 0x1, PT ;  /* 0x000000010300780c */ /* 0x000fe20003fa5070 */
[----:B------:R-:W-:Y:S01]  /*6430*/  IMAD.U32 R186, RZ, RZ, UR4 ;  /* 0x00000004ffba7e24 */ /* 0x000fe2000f8e00ff */
[----:B------:R-:W-:Y:S01]  /*6440*/  UMOV UR6, UR7 ;  /* 0x0000000700067c82 */ /* 0x000fe20008000000 */
[----:B------:R-:W-:Y:S01]  /*6450*/  IMAD R188, R7, UR10, R188 ;  /* 0x0000000a07bc7c24 */ /* 0x000fe2000f8e02bc */
[----:B------:R-:W-:Y:S02]  /*6460*/  P2R R199, PR, RZ, 0x20 ;  /* 0x00000020ffc77803 */ /* 0x000fe40000000000 */
[----:B-1----:R-:W-:Y:S01]  /*6470*/  @P6 SEL R198, RZ, 0x1, !P1 ;  /* 0x00000001ffc66807 */ /* 0x002fe20004800000 */
[----:B--2---:R-:W-:Y:S06]  /*6480*/  USHF.R.U32.HI UR6, URZ, UR12, UR6 ;  /* 0x0000000cff067299 */ /* 0x004fec0008011606 */
[----:B------:R-:W-:Y:S05]  /*6490*/  SEL R187, R187, UR6, !P2 ;  /* 0x00000006bbbb7c07 */ /* 0x000fea000d000000 */
[----:B------:R-:W-:Y:S04]  /*64a0*/  IMAD.MOV R5, RZ, RZ, -R187 ;  /* 0x000000ffff057224 */ /* 0x000fe800078e0abb */
[----:B------:R-:W-:Y:S01]  /*64b0*/  IMAD R186, R5, UR9, R186 ;  /* 0x0000000905ba7c24 */ /* 0x000fe2000f8e02ba */
[----:B---34-:R-:W-:Y:S06]  /*64c0*/  @!P6 BRA `(.L_x_88) ;  /* 0x00000000009ce947 */ /* 0x018fec0003800000 */
[----:B------:R-:W-:Y:S01]  /*64d0*/  @P5 IMAD R8, R162, 0x2000, R183 ;  /* 0x00002000a2085824 */ /* 0x000fe200078e02b7 */
[----:B------:R-:W1:Y:S01]  /*64e0*/  S2R R2, SR_CgaCtaId ;  /* 0x0000000000027919 */ /* 0x000e620000008800 */
[----:B------:R-:W-:Y:S01]  /*64f0*/  ISETP.NE.AND P1, PT, R198, RZ, PT ;  /* 0x000000ffc600720c */ /* 0x000fe20003f25270 */
[----:B------:R-:W-:Y:S01]  /*6500*/  BSSY B0, `(.L_x_89) ;  /* 0x0000010000007945 */ /* 0x000fe20003800000 */
[--C-:B------:R-:W-:Y:S01]  /*6510*/  @P5 IMAD R7, R167, -0x10, R8.reuse ;  /* 0xfffffff0a7075824 */ /* 0x100fe200078e0208 */
[----:B------:R-:W-:Y:S01]  /*6520*/  CS2R R138, SRZ ;  /* 0x00000000008a7805 */ /* 0x000fe2000001ff00 */
[----:B------:R-:W-:Y:S01]  /*6530*/  @P5 IMAD R6, R166, -0x10, R8 ;  /* 0xfffffff0a6065824 */ /* 0x000fe200078e0208 */
[----:B------:R-:W-:Y:S01]  /*6540*/  CS2R R136, SRZ ;  /* 0x0000000000887805 */ /* 0x000fe2000001ff00 */
[----:B------:R-:W-:Y:S01]  /*6550*/  @P5 IMAD R5, R182, 0x10, R7 ;  /* 0x00000010b6055824 */ /* 0x000fe200078e0207 */
[----:B------:R-:W-:Y:S02]  /*6560*/  CS2R R146, SRZ ;  /* 0x0000000000927805 */ /* 0x000fe4000001ff00 */
[----:B------:R-:W-:Y:S02]  /*6570*/  CS2R R144, SRZ ;  /* 0x0000000000907805 */ /* 0x000fe4000001ff00 */
[----:B------:R-:W-:Y:S02]  /*6580*/  CS2R R142, SRZ ;  /* 0x00000000008e7805 */ /* 0x000fe4000001ff00 */
[----:B------:R-:W-:Y:S02]  /*6590*/  CS2R R140, SRZ ;  /* 0x00000000008c7805 */ /* 0x000fe4000001ff00 */
[----:B------:R-:W-:Y:S02]  /*65a0*/  CS2R R150, SRZ ;  /* 0x0000000000967805 */ /* 0x000fe4000001ff00 */
[----:B------:R-:W-:Y:S01]  /*65b0*/  CS2R R148, SRZ ;  /* 0x0000000000947805 */ /* 0x000fe2000001ff00 */
[----:B------:R-:W-:Y:S06]  /*65c0*/  @P1 BRA `(.L_x_90) ;  /* 0x00000000000c1947 */ /* 0x000fec0003800000 */
[----:B------:R-:W-:Y:S04]  /*65d0*/  SHF.L.U32 R3, R161, 0x1f, RZ ;  /* 0x0000001fa1037819 */ /* 0x000fe800000006ff */
[----:B------:R-:W2:Y:S02]  /*65e0*/  SYNCS.PHASECHK.TRANS64.TRYWAIT P1, [R0+URZ+0xc0], R3 ;  /* 0x0000c003000075a7 */ /* 0x000ea400080211ff */
[----:B--2---:R-:W-:Y:S05]  /*65f0*/  @!P1 BRA `(.L_x_91) ;  /* 0x0000003400989947 */ /* 0x004fea0003800000 */
.L_x_90:
[----:B------:R-:W-:Y:S05]  /*6600*/  BSYNC B0 ;  /* 0x0000000000007941 */ /* 0x000fea0003800000 */
.L_x_89:
[----:B------:R-:W-:Y:S01]  /*6610*/  ISETP.NE.AND P1, PT, R199, RZ, PT ;  /* 0x000000ffc700720c */ /* 0x000fe20003f25270 */
[----:B--2---:R-:W-:Y:S02]  /*6620*/  VIADD R3, R0, 0xd0 ;  /* 0x000000d000037836 */ /* 0x004fe40000000000 */
[----:B------:R-:W-:Y:S03]  /*6630*/  VIADD R162, R162, 0x1 ;  /* 0x00000001a2a27836 */ /* 0x000fe60000000000 */
[----:B-1----:R-:W-:Y:S07]  /*6640*/  PRMT R2, R2, 0x654, R3 ;  /* 0x0000065402027816 */ /* 0x002fee0000000003 */
[----:B------:R1:W2:Y:S04]  /*6650*/  @P1 LDS.128 R136, [R8] ;  /* 0x0000000008881984 */ /* 0x0002a80000000c00 */
[----:B------:R1:W3:Y:S04]  /*6660*/  @P1 LDS.128 R144, [R6+0x20] ;  /* 0x0000200006901984 */ /* 0x0002e80000000c00 */
[----:B------:R1:W4:Y:S04]  /*6670*/  @P1 LDS.128 R140, [R7+0x10] ;  /* 0x00001000078c1984 */ /* 0x0003280000000c00 */
[----:B------:R1:W1:Y:S01]  /*6680*/  @P1 LDS.128 R148, [R5+0x10] ;  /* 0x0000100005941984 */ /* 0x0002620000000c00 */
[C---:B------:R-:W-:Y:S01]  /*6690*/  ISETP.NE.AND P1, PT, R162.reuse, 0x2, PT ;  /* 0x00000002a200780c */ /* 0x040fe20003f25270 */
[----:B------:R-:W-:Y:S01]  /*66a0*/  @!PT LDS RZ, [RZ] ;  /* 0x00000000fffff984 */ /* 0x000fe20000000800 */
[----:B------:R-:W-:Y:S01]  /*66b0*/  @!PT LDS RZ, [RZ] ;  /* 0x00000000fffff984 */ /* 0x000fe20000000800 */
[----:B------:R-:W-:Y:S01]  /*66c0*/  @!PT LDS RZ, [RZ] ;  /* 0x00000000fffff984 */ /* 0x000fe20000000800 */
[----:B------:R-:W-:Y:S01]  /*66d0*/  @!PT LDS RZ, [RZ] ;  /* 0x00000000fffff984 */ /* 0x000fe20000000800 */
[----:B------:R5:W-:Y:S06]  /*66e0*/  MEMBAR.ALL.CTA ;  /* 0x0000000000007992 */ /* 0x000bec0000008000 */
[----:B-----5:R-:W5:Y:S01]  /*66f0*/  FENCE.VIEW.ASYNC.S ;  /* 0x00000000000073c6 */ /* 0x020f620000000000 */
[----:B------:R-:W-:Y:S02]  /*6700*/  SEL R0, RZ, 0x1, P1 ;  /* 0x00000001ff007807 */ /* 0x000fe40000800000 */
[----:B------:R-:W-:Y:S02]  /*6710*/  SEL R162, R162, RZ, P1 ;  /* 0x000000ffa2a27207 */ /* 0x000fe40000800000 */
[----:B------:R-:W-:Y:S01]  /*6720*/  LOP3.LUT R161, R161, R0, RZ, 0x3c, !PT ;  /* 0x00000000a1a17212 */ /* 0x000fe200078e3cff */
[----:B-----5:R1:W-:Y:S06]  /*6730*/  SYNCS.ARRIVE.TRANS64.RED.A1T0 RZ, [R2+URZ], RZ ;  /* 0x000000ff02ff79a7 */ /* 0x0203ec00081004ff */
.L_x_88:
[----:B------:R-:W-:Y:S05]  /*6740*/  BSYNC B1 ;  /* 0x0000000000017941 */ /* 0x000fea0003800000 */
.L_x_87:
[----:B------:R-:W-:Y:S04]  /*6750*/  SHF.R.U32.HI R3, RZ, 0x15, R71 ;  /* 0x00000015ff037819 */ /* 0x000fe80000011647 */
[----:B------:R-:W-:Y:S01]  /*6760*/  LOP3.LUT P1, RZ, R3, 0x3, R170, 0x48, !PT ;  /* 0x0000000303ff7812 */ /* 0x000fe200078248aa */
[----:B------:R-:W-:Y:S01]  /*6770*/  @!UPT UIADD3 URZ, UPT, UPT, URZ, URZ, URZ ;  /* 0x000000fffffff290 */ /* 0x000fe2000fffe0ff */
[----:B------:R-:W-:Y:S11]  /*6780*/  @P0 BRA `(.L_x_92) ;  /* 0x0000000000080947 */ /* 0x000ff60003800000 */
[----:B------:R-:W5:Y:S02]  /*6790*/  SYNCS.PHASECHK.TRANS64.TRYWAIT P0, [R197+URZ+0x100], R4 ;  /* 0x00010004c50075a7 */ /* 0x000f6400080011ff */
[----:B-----5:R-:W-:Y:S05]  /*67a0*/  @!P0 BRA `(.L_x_93) ;  /* 0x0000003400408947 */ /* 0x020fea0003800000 */
.L_x_92:
[----:B------:R-:W-:Y:S04]  /*67b0*/  BSSY.RECONVERGENT B6, `(.L_x_94) ;  /* 0x0000012000067945 */ /* 0x000fe80003800200 */
[----:B------:R-:W-:Y:S05]  /*67c0*/  @!P1 BRA `(.L_x_95) ;  /* 0x0000000000409947 */ /* 0x000fea0003800000 */
[----:B------:R-:W5:Y:S01]  /*67d0*/  LDCU.64 UR8, c[0x4][0x70] ;  /* 0x01000e00ff0877ac */ /* 0x000f620008000a00 */
[----:B------:R-:W-:Y:S01]  /*67e0*/  MOV R3, 0x0 ;  /* 0x0000000000037802 */ /* 0x000fe20000000f00 */
[----:B------:R-:W-:Y:S02]  /*67f0*/  HFMA2 R12, -RZ, RZ, 0, 5.9604644775390625e-08 ;  /* 0x00000001ff0c7431 */ /* 0x000fe400000001ff */
[----:B-1----:R-:W-:Y:S02]  /*6800*/  IMAD.MOV.U32 R8, RZ, RZ, 0x192 ;  /* 0x00000192ff087424 */ /* 0x002fe400078e00ff */
[----:B------:R-:W-:Y:S01]  /*6810*/  IMAD.MOV.U32 R13, RZ, RZ, RZ ;  /* 0x000000ffff0d7224 */ /* 0x000fe200078e00ff */
[----:B------:R-:W1:Y:S01]  /*6820*/  LDCU.64 UR6, c[0x4][0x78] ;  /* 0x01000f00ff0677ac */ /* 0x000e620008000a00 */
[----:B------:R-:W2:Y:S01]  /*6830*/  LDC.64 R2, c[0x4][R3] ;  /* 0x0100000003027b82 */ /* 0x000ea20000000a00 */
[----:B------:R-:W3:Y:S01]  /*6840*/  LDCU.64 UR4, c[0x4][0x10] ;  /* 0x01000200ff0477ac */ /* 0x000ee20008000a00 */
[----:B-----5:R-:W-:Y:S01]  /*6850*/  MOV R5, UR9 ;  /* 0x0000000900057c02 */ /* 0x020fe20008000f00 */
[----:B------:R-:W-:Y:S01]  /*6860*/  IMAD.U32 R4, RZ, RZ, UR8 ;  /* 0x00000008ff047e24 */ /* 0x000fe2000f8e00ff */
[----:B-1----:R-:W-:Y:S01]  /*6870*/  MOV R7, UR7 ;  /* 0x0000000700077c02 */ /* 0x002fe20008000f00 */
[----:B------:R-:W-:Y:S01]  /*6880*/  IMAD.U32 R6, RZ, RZ, UR6 ;  /* 0x00000006ff067e24 */ /* 0x000fe2000f8e00ff */
[----:B---3--:R-:W-:Y:S01]  /*6890*/  MOV R11, UR5 ;  /* 0x00000005000b7c02 */ /* 0x008fe20008000f00 */
[----:B------:R-:W-:Y:S02]  /*68a0*/  IMAD.U32 R10, RZ, RZ, UR4 ;  /* 0x00000004ff0a7e24 */ /* 0x000fe4000f8e00ff */
[----:B------:R-:W-:Y:S07]  /*68b0*/  LEPC R20, `(.L_x_95) ;  /* 0x000000001014794e */ /* 0x000fee0000000000 */
[----:B--2-4-:R-:W-:Y:S05]  /*68c0*/  CALL.ABS.NOINC R2 ;  /* 0x0000000002007343 */ /* 0x014fea0003c00000 */
.L_x_95:
[----:B------:R-:W-:Y:S05]  /*68d0*/  BSYNC.RECONVERGENT B6 ;  /* 0x0000000000067941 */ /* 0x000fea0003800200 */
.L_x_94:
[-C--:B--2---:R-:W-:Y:S01]  /*68e0*/  F2FP.F16.E4M3.UNPACK_B R74, R136.reuse ;  /* 0x00000088ff4a723e */ /* 0x084fe200020006ff */
[----:B------:R-:W-:Y:S05]  /*68f0*/  WARPSYNC.ALL ;  /* 0x0000000000007948 */ /* 0x000fea0003800000 */
[----:B------:R-:W-:Y:S01]  /*6900*/  R2UR UR4, R71 ;  /* 0x00000000470472ca */ /* 0x000fe200000e0000 */
[--C-:B------:R-:W-:Y:S01]  /*6910*/  HADD2.F32 R72, -RZ, R74.reuse.H0_H0 ;  /* 0x2000004aff487230 */ /* 0x100fe20000004100 */
[----:B------:R-:W-:Y:S01]  /*6920*/  F2FP.F16.E4M3.UNPACK_B R76, R136.H1 ;  /* 0x00000088ff4c723e */ /* 0x000fe200030006ff */
[----:B------:R-:W-:Y:S01]  /*6930*/  HADD2.F32 R75, -RZ, R74.H1_H1 ;  /* 0x3000004aff4b7230 */ /* 0x000fe20000004100 */
[-C--:B------:R-:W-:Y:S01]  /*6940*/  F2FP.F16.E4M3.UNPACK_B R78, R137.reuse ;  /* 0x00000089ff4e723e */ /* 0x080fe200020006ff */
[----:B------:R-:W-:Y:S01]  /*6950*/  BSSY.RECONVERGENT B0, `(.L_x_96) ;  /* 0x0000120000007945 */ /* 0x000fe20003800200 */
[----:B------:R-:W-:Y:S01]  /*6960*/  F2FP.F16.E4M3.UNPACK_B R80, R137.H1 ;  /* 0x00000089ff50723e */ /* 0x000fe200030006ff */
[--C-:B------:R-:W-:Y:S01]  /*6970*/  HADD2.F32 R74, -RZ, R76.reuse.H0_H0 ;  /* 0x2000004cff4a7230 */ /* 0x100fe20000004100 */
[-C--:B------:R-:W-:Y:S01]  /*6980*/  F2FP.F16.E4M3.UNPACK_B R82, R138.reuse ;  /* 0x0000008aff52723e */ /* 0x080fe200020006ff */
[----:B------:R-:W-:Y:S01]  /*6990*/  HADD2.F32 R76, -RZ, R76.H1_H1 ;  /* 0x3000004cff4c7230 */ /* 0x000fe20000004100 */
[----:B------:R-:W-:Y:S01]  /*69a0*/  F2FP.F16.E4M3.UNPACK_B R84, R138.H1 ;  /* 0x0000008aff54723e */ /* 0x000fe200030006ff */
[--C-:B------:R-:W-:Y:S01]  /*69b0*/  HADD2.F32 R77, -RZ, R78.reuse.H0_H0 ;  /* 0x2000004eff4d7230 */ /* 0x100fe20000004100 */
[-C--:B------:R-:W-:Y:S01]  /*69c0*/  F2FP.F16.E4M3.UNPACK_B R86, R139.reuse ;  /* 0x0000008bff56723e */ /* 0x080fe200020006ff */
[----:B-1----:R-:W1:Y:S01]  /*69d0*/  LDTM.x64 R4, tmem[UR4] ;  /* 0x00000004000479ee */ /* 0x002e620008340000 */
[----:B------:R-:W-:Y:S01]  /*69e0*/  F2FP.F16.E4M3.UNPACK_B R88, R139.H1 ;  /* 0x0000008bff58723e */ /* 0x000fe200030006ff */
[----:B------:R-:W-:Y:S01]  /*69f0*/  HADD2.F32 R78, -RZ, R78.H1_H1 ;  /* 0x3000004eff4e7230 */ /* 0x000fe20000004100 */
[-C--:B----4-:R-:W-:Y:S01]  /*6a00*/  F2FP.F16.E4M3.UNPACK_B R90, R140.reuse ;  /* 0x0000008cff5a723e */ /* 0x090fe200020006ff */
[----:B------:R-:W-:Y:S01]  /*6a10*/  HADD2.F32 R79, -RZ, R80.H0_H0 ;  /* 0x20000050ff4f7230 */ /* 0x000fe20000004100 */
[----:B------:R-:W-:Y:S01]  /*6a20*/  F2FP.F16.E4M3.UNPACK_B R92, R140.H1 ;  /* 0x0000008cff5c723e */ /* 0x000fe200030006ff */
[--C-:B------:R-:W-:Y:S01]  /*6a30*/  HADD2.F32 R81, -RZ, R82.reuse.H0_H0 ;  /* 0x20000052ff517230 */ /* 0x100fe20000004100 */
[----:B------:R-:W-:Y:S01]  /*6a40*/  ISETP.NE.AND P6, PT, R156, RZ, PT ;  /* 0x000000ff9c00720c */ /* 0x000fe20003fc5270 */
[----:B------:R-:W-:Y:S01]  /*6a50*/  HADD2.F32 R82, -RZ, R82.H1_H1 ;  /* 0x30000052ff527230 */ /* 0x000fe20000004100 */
[----:B------:R-:W-:Y:S01]  /*6a60*/  SHF.L.U32 R204, R181, 0x4, RZ ;  /* 0x00000004b5cc7819 */ /* 0x000fe200000006ff */
[--C-:B------:R-:W-:Y:S01]  /*6a70*/  HADD2.F32 R85, -RZ, R86.reuse.H0_H0 ;  /* 0x20000056ff557230 */ /* 0x100fe20000004100 */
[----:B------:R-:W-:Y:S01]  /*6a80*/  SHF.L.U32 R206, R180, 0x4, RZ ;  /* 0x00000004b4ce7819 */ /* 0x000fe200000006ff */
[----:B------:R-:W-:Y:S01]  /*6a90*/  HADD2.F32 R86, -RZ, R86.H1_H1 ;  /* 0x30000056ff567230 */ /* 0x000fe20000004100 */
[----:B------:R-:W-:Y:S01]  /*6aa0*/  SHF.L.U32 R205, R182, 0x4, RZ ;  /* 0x00000004b6cd7819 */ /* 0x000fe200000006ff */
[--C-:B------:R-:W-:Y:S01]  /*6ab0*/  HADD2.F32 R89, -RZ, R90.reuse.H0_H0 ;  /* 0x2000005aff597230 */ /* 0x100fe20000004100 */
[----:B------:R-:W-:Y:S01]  /*6ac0*/  F2FP.F16.E4M3.UNPACK_B R94, R141 ;  /* 0x0000008dff5e723e */ /* 0x000fe200020006ff */
[----:B------:R-:W-:Y:S01]  /*6ad0*/  HADD2.F32 R90, -RZ, R90.H1_H1 ;  /* 0x3000005aff5a7230 */ /* 0x000fe20000004100 */
[----:B------:R-:W-:Y:S01]  /*6ae0*/  F2FP.F16.E4M3.UNPACK_B R98, R142 ;  /* 0x0000008eff62723e */ /* 0x000fe200020006ff */
[----:B------:R-:W-:Y:S01]  /*6af0*/  HADD2.F32 R80, -RZ, R80.H1_H1 ;  /* 0x30000050ff507230 */ /* 0x000fe20000004100 */
[----:B------:R-:W-:Y:S01]  /*6b00*/  F2FP.F16.E4M3.UNPACK_B R102, R143 ;  /* 0x0000008fff66723e */ /* 0x000fe200020006ff */
[--C-:B------:R-:W-:Y:S01]  /*6b10*/  HADD2.F32 R93, -RZ, R94.reuse.H0_H0 ;  /* 0x2000005eff5d7230 */ /* 0x100fe20000004100 */
[----:B---3--:R-:W-:Y:S01]  /*6b20*/  F2FP.F16.E4M3.UNPACK_B R106, R144 ;  /* 0x00000090ff6a723e */ /* 0x008fe200020006ff */
[----:B------:R-:W-:Y:S01]  /*6b30*/  HADD2.F32 R94, -RZ, R94.H1_H1 ;  /* 0x3000005eff5e7230 */ /* 0x000fe20000004100 */
[----:B------:R-:W-:Y:S01]  /*6b40*/  F2FP.F16.E4M3.UNPACK_B R110, R145 ;  /* 0x00000091ff6e723e */ /* 0x000fe200020006ff */
[C---:B-1----:R-:W-:Y:S01]  /*6b50*/  FMUL R0, R70.reuse, R4 ;  /* 0x0000000446007220 */ /* 0x042fe20000400000 */
[C---:B------:R-:W-:Y:S01]  /*6b60*/  FMUL R2, R70.reuse, R5 ;  /* 0x0000000546027220 */ /* 0x040fe20000400000 */
[C---:B------:R-:W-:Y:S01]  /*6b70*/  FMUL R4, R70.reuse, R8 ;  /* 0x0000000846047220 */ /* 0x040fe20000400000 */
[C---:B------:R-:W-:Y:S01]  /*6b80*/  FMUL R5, R70.reuse, R9 ;  /* 0x0000000946057220 */ /* 0x040fe20000400000 */
[C---:B------:R-:W-:Y:S01]  /*6b90*/  FFMA R0, R73.reuse, R72, R0 ;  /* 0x0000004849007223 */ /* 0x040fe20000000000 */
[C---:B------:R-:W-:Y:S01]  /*6ba0*/  FFMA R2, R73.reuse, R75, R2 ;  /* 0x0000004b49027223 */ /* 0x040fe20000000002 */
[C---:B------:R-:W-:Y:S01]  /*6bb0*/  FMUL R8, R70.reuse, R12 ;  /* 0x0000000c46087220 */ /* 0x040fe20000400000 */
[C---:B------:R-:W-:Y:S01]  /*6bc0*/  FMUL R9, R70.reuse, R13 ;  /* 0x0000000d46097220 */ /* 0x040fe20000400000 */
[C---:B------:R-:W-:Y:S01]  /*6bd0*/  FMUL R12, R70.reuse, R16 ;  /* 0x00000010460c7220 */ /* 0x040fe20000400000 */
[C---:B------:R-:W-:Y:S01]  /*6be0*/  FMUL R13, R70.reuse, R17 ;  /* 0x00000011460d7220 */ /* 0x040fe20000400000 */
[C---:B------:R-:W-:Y:S01]  /*6bf0*/  FMUL R16, R70.reuse, R20 ;  /* 0x0000001446107220 */ /* 0x040fe20000400000 */
[C---:B------:R-:W-:Y:S01]  /*6c00*/  FMUL R17, R70.reuse, R21 ;  /* 0x0000001546117220 */ /* 0x040fe20000400000 */
[C---:B------:R-:W-:Y:S01]  /*6c10*/  FMUL R20, R70.reuse, R24 ;  /* 0x0000001846147220 */ /* 0x040fe20000400000 */
[C---:B------:R-:W-:Y:S01]  /*6c20*/  FMUL R21, R70.reuse, R25 ;  /* 0x0000001946157220 */ /* 0x040fe20000400000 */
[--C-:B------:R-:W-:Y:S02]  /*6c30*/  HADD2.F32 R97, -RZ, R98.reuse.H0_H0 ;  /* 0x20000062ff617230 */ /* 0x100fe40000004100 */
[C---:B------:R-:W-:Y:S01]  /*6c40*/  FMUL R24, R70.reuse, R28 ;  /* 0x0000001c46187220 */ /* 0x040fe20000400000 */
[----:B------:R-:W-:Y:S02]  /*6c50*/  HADD2.F32 R98, -RZ, R98.H1_H1 ;  /* 0x30000062ff627230 */ /* 0x000fe40000004100 */
[C---:B------:R-:W-:Y:S01]  /*6c60*/  FMUL R25, R70.reuse, R29 ;  /* 0x0000001d46197220 */ /* 0x040fe20000400000 */
[--C-:B------:R-:W-:Y:S02]  /*6c70*/  HADD2.F32 R101, -RZ, R102.reuse.H0_H0 ;  /* 0x20000066ff657230 */ /* 0x100fe40000004100 */
[C---:B------:R-:W-:Y:S01]  /*6c80*/  FMUL R28, R70.reuse, R32 ;  /* 0x00000020461c7220 */ /* 0x040fe20000400000 */
[----:B------:R-:W-:Y:S02]  /*6c90*/  HADD2.F32 R102, -RZ, R102.H1_H1 ;  /* 0x30000066ff667230 */ /* 0x000fe40000004100 */
[C---:B------:R-:W-:Y:S01]  /*6ca0*/  FMUL R29, R70.reuse, R33 ;  /* 0x00000021461d7220 */ /* 0x040fe20000400000 */
[--C-:B------:R-:W-:Y:S02]  /*6cb0*/  HADD2.F32 R105, -RZ, R106.reuse.H0_H0 ;  /* 0x2000006aff697230 */ /* 0x100fe40000004100 */
[C---:B------:R-:W-:Y:S01]  /*6cc0*/  FMUL R32, R70.reuse, R36 ;  /* 0x0000002446207220 */ /* 0x040fe20000400000 */
[----:B------:R-:W-:Y:S01]  /*6cd0*/  F2FP.F16.E4M3.UNPACK_B R96, R141.H1 ;  /* 0x0000008dff60723e */ /* 0x000fe200030006ff */
[----:B------:R-:W-:Y:S02]  /*6ce0*/  HADD2.F32 R106, -RZ, R106.H1_H1 ;  /* 0x3000006aff6a7230 */ /* 0x000fe40000004100 */
[C---:B------:R-:W-:Y:S01]  /*6cf0*/  FMUL R33, R70.reuse, R37 ;  /* 0x0000002546217220 */ /* 0x040fe20000400000 */
[--C-:B------:R-:W-:Y:S02]  /*6d00*/  HADD2.F32 R109, -RZ, R110.reuse.H0_H0 ;  /* 0x2000006eff6d7230 */ /* 0x100fe40000004100 */
[C---:B------:R-:W-:Y:S01]  /*6d10*/  FMUL R36, R70.reuse, R40 ;  /* 0x0000002846247220 */ /* 0x040fe20000400000 */
[----:B------:R-:W-:Y:S01]  /*6d20*/  F2FP.F16.E4M3.UNPACK_B R100, R142.H1 ;  /* 0x0000008eff64723e */ /* 0x000fe200030006ff */
[----:B------:R-:W-:Y:S02]  /*6d30*/  HADD2.F32 R110, -RZ, R110.H1_H1 ;  /* 0x3000006eff6e7230 */ /* 0x000fe40000004100 */
[C---:B------:R-:W-:Y:S01]  /*6d40*/  FMUL R37, R70.reuse, R41 ;  /* 0x0000002946257220 */ /* 0x040fe20000400000 */
[C---:B------:R-:W-:Y:S01]  /*6d50*/  FMUL R40, R70.reuse, R44 ;  /* 0x0000002c46287220 */ /* 0x040fe20000400000 */
[----:B------:R-:W-:Y:S01]  /*6d60*/  F2FP.F16.E4M3.UNPACK_B R104, R143.H1 ;  /* 0x0000008fff68723e */ /* 0x000fe200030006ff */
        /* <DEDUP_REMOVED lines=8> */
[----:B------:R-:W-:Y:S01]  /*6df0*/  F2FP.F16.E4M3.UNPACK_B R114, R146 ;  /* 0x00000092ff72723e */ /* 0x000fe200020006ff */
[C---:B------:R-:W-:Y:S01]  /*6e00*/  FMUL R53, R70.reuse, R57 ;  /* 0x0000003946357220 */ /* 0x040fe20000400000 */
[C---:B------:R-:W-:Y:S01]  /*6e10*/  FMUL R56, R70.reuse, R60 ;  /* 0x0000003c46387220 */ /* 0x040fe20000400000 */
[----:B------:R-:W-:Y:S01]  /*6e20*/  F2FP.F16.E4M3.UNPACK_B R116, R146.H1 ;  /* 0x00000092ff74723e */ /* 0x000fe200030006ff */
[C---:B------:R-:W-:Y:S01]  /*6e30*/  FMUL R57, R70.reuse, R61 ;  /* 0x0000003d46397220 */ /* 0x040fe20000400000 */
[--C-:B------:R-:W-:Y:S02]  /*6e40*/  HADD2.F32 R113, -RZ, R114.reuse.H0_H0 ;  /* 0x20000072ff717230 */ /* 0x100fe40000004100 */
[C---:B------:R-:W-:Y:S01]  /*6e50*/  FMUL R60, R70.reuse, R64 ;  /* 0x00000040463c7220 */ /* 0x040fe20000400000 */
[----:B------:R-:W-:Y:S01]  /*6e60*/  F2FP.F16.E4M3.UNPACK_B R118, R147 ;  /* 0x00000093ff76723e */ /* 0x000fe200020006ff */
[----:B------:R-:W-:Y:S02]  /*6e70*/  HADD2.F32 R114, -RZ, R114.H1_H1 ;  /* 0x30000072ff727230 */ /* 0x000fe40000004100 */
[C---:B------:R-:W-:Y:S01]  /*6e80*/  FMUL R61, R70.reuse, R65 ;  /* 0x00000041463d7220 */ /* 0x040fe20000400000 */
[C---:B------:R-:W-:Y:S01]  /*6e90*/  FMUL R3, R70.reuse, R6 ;  /* 0x0000000646037220 */ /* 0x040fe20000400000 */
[----:B------:R-:W-:Y:S01]  /*6ea0*/  F2FP.F16.E4M3.UNPACK_B R120, R147.H1 ;  /* 0x00000093ff78723e */ /* 0x000fe200030006ff */
[--C-:B------:R-:W-:Y:S02]  /*6eb0*/  HADD2.F32 R117, -RZ, R118.reuse.H0_H0 ;  /* 0x20000076ff757230 */ /* 0x100fe40000004100 */
[C---:B------:R-:W-:Y:S01]  /*6ec0*/  FMUL R7, R70.reuse, R7 ;  /* 0x0000000746077220 */ /* 0x040fe20000400000 */
[C---:B------:R-:W-:Y:S01]  /*6ed0*/  FFMA R3, R73.reuse, R74, R3 ;  /* 0x0000004a49037223 */ /* 0x040fe20000000003 */
[----:B------:R-:W-:Y:S01]  /*6ee0*/  F2FP.F16.E4M3.UNPACK_B R122, R148 ;  /* 0x00000094ff7a723e */ /* 0x000fe200020006ff */
[----:B------:R-:W-:Y:S02]  /*6ef0*/  HADD2.F32 R118, -RZ, R118.H1_H1 ;  /* 0x30000076ff767230 */ /* 0x000fe40000004100 */
[C---:B------:R-:W-:Y:S01]  /*6f00*/  FFMA R7, R73.reuse, R76, R7 ;  /* 0x0000004c49077223 */ /* 0x040fe20000000007 */
[C---:B------:R-:W-:Y:S01]  /*6f10*/  FFMA R4, R73.reuse, R77, R4 ;  /* 0x0000004d49047223 */ /* 0x040fe20000000004 */
[----:B------:R-:W-:Y:S01]  /*6f20*/  F2FP.F16.E4M3.UNPACK_B R124, R148.H1 ;  /* 0x00000094ff7c723e */ /* 0x000fe200030006ff */
[----:B------:R-:W-:Y:S01]  /*6f30*/  FFMA R5, R73, R78, R5 ;  /* 0x0000004e49057223 */ /* 0x000fe20000000005 */
[--C-:B------:R-:W-:Y:S01]  /*6f40*/  HADD2.F32 R121, -RZ, R122.reuse.H0_H0 ;  /* 0x2000007aff797230 */ /* 0x100fe20000004100 */
[----:B------:R-:W-:Y:S01]  /*6f50*/  F2FP.SATFINITE.E4M3.F32.PACK_AB_MERGE_C R159, R7, R3, RZ ;  /* 0x00000003079f723e */ /* 0x000fe200048070ff */
[----:B------:R-:W-:Y:S02]  /*6f60*/  HADD2.F32 R122, -RZ, R122.H1_H1 ;  /* 0x3000007aff7a7230 */ /* 0x000fe40000004100 */
[C---:B------:R-:W-:Y:S01]  /*6f70*/  FMUL R6, R70.reuse, R10 ;  /* 0x0000000a46067220 */ /* 0x040fe20000400000 */
[----:B------:R-:W-:Y:S01]  /*6f80*/  FMUL R11, R70, R11 ;  /* 0x0000000b460b7220 */ /* 0x000fe20000400000 */
[--C-:B------:R-:W-:Y:S01]  /*6f90*/  HADD2.F32 R83, -RZ, R84.reuse.H0_H0 ;  /* 0x20000054ff537230 */ /* 0x100fe20000004100 */
[----:B------:R-:W-:Y:S01]  /*6fa0*/  F2FP.SATFINITE.E4M3.F32.PACK_AB_MERGE_C R156, R2, R0, R159 ;  /* 0x00000000029c723e */ /* 0x000fe2000480709f */
[C---:B------:R-:W-:Y:S01]  /*6fb0*/  FFMA R6, R73.reuse, R79, R6 ;  /* 0x0000004f49067223 */ /* 0x040fe20000000006 */
[C---:B------:R-:W-:Y:S01]  /*6fc0*/  FFMA R11, R73.reuse, R80, R11 ;  /* 0x00000050490b7223 */ /* 0x040fe2000000000b */
[C---:B------:R-:W-:Y:S01]  /*6fd0*/  FFMA R8, R73.reuse, R81, R8 ;  /* 0x0000005149087223 */ /* 0x040fe20000000008 */
[----:B------:R-:W-:Y:S01]  /*6fe0*/  F2FP.F16.E4M3.UNPACK_B R126, R149 ;  /* 0x00000095ff7e723e */ /* 0x000fe200020006ff */
[----:B------:R-:W-:Y:S01]  /*6ff0*/  FFMA R9, R73, R82, R9 ;  /* 0x0000005249097223 */ /* 0x000fe20000000009 */
[----:B------:R-:W-:Y:S01]  /*7000*/  HADD2.F32 R84, -RZ, R84.H1_H1 ;  /* 0x30000054ff547230 */ /* 0x000fe20000004100 */
[----:B------:R-:W-:Y:S01]  /*7010*/  F2FP.SATFINITE.E4M3.F32.PACK_AB_MERGE_C R157, R11, R6, RZ ;  /* 0x000000060b9d723e */ /* 0x000fe200048070ff */
[C---:B------:R-:W-:Y:S01]  /*7020*/  FMUL R10, R70.reuse, R14 ;  /* 0x0000000e460a7220 */ /* 0x040fe20000400000 */
[----:B------:R-:W-:Y:S02]  /*7030*/  HADD2.F32 R125, -RZ, R126.H0_H0 ;  /* 0x2000007eff7d7230 */ /* 0x000fe40000004100 */
[C---:B------:R-:W-:Y:S01]  /*7040*/  FMUL R15, R70.reuse, R15 ;  /* 0x0000000f460f7220 */ /* 0x040fe20000400000 */
[----:B------:R-:W-:Y:S01]  /*7050*/  HADD2.F32 R87, -RZ, R88.H0_H0 ;  /* 0x20000058ff577230 */ /* 0x000fe20000004100 */
[----:B------:R-:W-:Y:S01]  /*7060*/  F2FP.SATFINITE.E4M3.F32.PACK_AB_MERGE_C R157, R5, R4, R157 ;  /* 0x00000004059d723e */ /* 0x000fe2000480709d */
[C---:B------:R-:W-:Y:S01]  /*7070*/  FFMA R10, R73.reuse, R83, R10 ;  /* 0x00000053490a7223 */ /* 0x040fe2000000000a */
[C---:B------:R-:W-:Y:S01]  /*7080*/  FFMA R15, R73.reuse, R84, R15 ;  /* 0x00000054490f7223 */ /* 0x040fe2000000000f */
[C---:B------:R-:W-:Y:S01]  /*7090*/  FFMA R12, R73.reuse, R85, R12 ;  /* 0x00000055490c7223 */ /* 0x040fe2000000000c */
[----:B------:R-:W-:Y:S01]  /*70a0*/  F2FP.F16.E4M3.UNPACK_B R128, R149.H1 ;  /* 0x00000095ff80723e */ /* 0x000fe200030006ff */
[----:B------:R-:W-:Y:S01]  /*70b0*/  FFMA R13, R73, R86, R13 ;  /* 0x00000056490d7223 */ /* 0x000fe2000000000d */
[----:B------:R-:W-:Y:S01]  /*70c0*/  HADD2.F32 R126, -RZ, R126.H1_H1 ;  /* 0x3000007eff7e7230 */ /* 0x000fe20000004100 */
[----:B------:R-:W-:Y:S01]  /*70d0*/  F2FP.SATFINITE.E4M3.F32.PACK_AB_MERGE_C R158, R15, R10, RZ ;  /* 0x0000000a0f9e723e */ /* 0x000fe200048070ff */
[----:B------:R-:W-:Y:S02]  /*70e0*/  HADD2.F32 R88, -RZ, R88.H1_H1 ;  /* 0x30000058ff587230 */ /* 0x000fe40000004100 */
[C---:B------:R-:W-:Y:S01]  /*70f0*/  FMUL R14, R70.reuse, R18 ;  /* 0x00000012460e7220 */ /* 0x040fe20000400000 */
[C---:B------:R-:W-:Y:S01]  /*7100*/  FMUL R19, R70.reuse, R19 ;  /* 0x0000001346137220 */ /* 0x040fe20000400000 */
[----:B------:R-:W-:Y:S01]  /*7110*/  F2FP.SATFINITE.E4M3.F32.PACK_AB_MERGE_C R158, R9, R8, R158 ;  /* 0x00000008099e723e */ /* 0x000fe2000480709e */
[--C-:B------:R-:W-:Y:S02]  /*7120*/  HADD2.F32 R91, -RZ, R92.reuse.H0_H0 ;  /* 0x2000005cff5b7230 */ /* 0x100fe40000004100 */
        /* <DEDUP_REMOVED lines=10> */
[----:B------:R-:W-:Y:S01]  /*71d0*/  F2FP.SATFINITE.E4M3.F32.PACK_AB_MERGE_C R159, R13, R12, R159 ;  /* 0x0000000c0d9f723e */ /* 0x000fe2000480709f */
[----:B------:R-:W-:Y:S02]  /*71e0*/  HADD2.F32 R95, -RZ, R96.H0_H0 ;  /* 0x20000060ff5f7230 */ /* 0x000fe40000004100 */
[C---:B------:R-:W-:Y:S01]  /*71f0*/  FFMA R18, R73.reuse, R91, R18 ;  /* 0x0000005b49127223 */ /* 0x040fe20000000012 */
[C---:B------:R-:W-:Y:S01]  /*7200*/  FFMA R23, R73.reuse, R92, R23 ;  /* 0x0000005c49177223 */ /* 0x040fe20000000017 */
[C---:B------:R-:W-:Y:S01]  /*7210*/  FFMA R20, R73.reuse, R93, R20 ;  /* 0x0000005d49147223 */ /* 0x040fe20000000014 */
[----:B------:R-:W-:Y:S01]  /*7220*/  F2FP.F16.E4M3.UNPACK_B R132, R150.H1 ;  /* 0x00000096ff84723e */ /* 0x000fe200030006ff */
[----:B------:R1:W-:Y:S01]  /*7230*/  STS.128 [R165+UR49+0x4200], R156 ;  /* 0x0042009ca5007988 */ /* 0x0003e20008000c31 */
[----:B------:R-:W-:Y:S01]  /*7240*/  FFMA R21, R73, R94, R21 ;  /* 0x0000005e49157223 */ /* 0x000fe20000000015 */
[----:B------:R-:W-:Y:S01]  /*7250*/  F2FP.SATFINITE.E4M3.F32.PACK_AB_MERGE_C R190, R23, R18, RZ ;  /* 0x0000001217be723e */ /* 0x000fe200048070ff */
[----:B------:R-:W-:Y:S02]  /*7260*/  HADD2.F32 R130, -RZ, R130.H1_H1 ;  /* 0x30000082ff827230 */ /* 0x000fe40000004100 */
[C---:B------:R-:W-:Y:S01]  /*7270*/  FMUL R22, R70.reuse, R26 ;  /* 0x0000001a46167220 */ /* 0x040fe20000400000 */
[----:B------:R-:W-:Y:S02]  /*7280*/  HADD2.F32 R96, -RZ, R96.H1_H1 ;  /* 0x30000060ff607230 */ /* 0x000fe40000004100 */
[C---:B------:R-:W-:Y:S01]  /*7290*/  FMUL R27, R70.reuse, R27 ;  /* 0x0000001b461b7220 */ /* 0x040fe20000400000 */
[----:B------:R-:W-:Y:S02]  /*72a0*/  HADD2.F32 R99, -RZ, R100.H0_H0 ;  /* 0x20000064ff637230 */ /* 0x000fe40000004100 */
[C---:B------:R-:W-:Y:S01]  /*72b0*/  FFMA R22, R73.reuse, R95, R22 ;  /* 0x0000005f49167223 */ /* 0x040fe20000000016 */
[----:B------:R-:W-:Y:S01]  /*72c0*/  F2FP.F16.E4M3.UNPACK_B R134, R151 ;  /* 0x00000097ff86723e */ /* 0x000fe200020006ff */
        /* <DEDUP_REMOVED lines=8> */
[----:B------:R-:W-:Y:S02]  /*7350*/  HADD2.F32 R100, -RZ, R100.H1_H1 ;  /* 0x30000064ff647230 */ /* 0x000fe40000004100 */
[----:B------:R-:W-:Y:S01]  /*7360*/  FMUL R31, R70, R31 ;  /* 0x0000001f461f7220 */ /* 0x000fe20000400000 */
[--C-:B------:R-:W-:Y:S02]  /*7370*/  HADD2.F32 R103, -RZ, R104.reuse.H0_H0 ;  /* 0x20000068ff677230 */ /* 0x100fe40000004100 */
[C---:B------:R-:W-:Y:S01]  /*7380*/  FFMA R26, R73.reuse, R99, R26 ;  /* 0x00000063491a7223 */ /* 0x040fe2000000001a */
[----:B------:R-:W-:Y:S01]  /*7390*/  ISETP.NE.AND P0, PT, R168, RZ, PT ;  /* 0x000000ffa800720c */ /* 0x000fe20003f05270 */
[C---:B------:R-:W-:Y:S01]  /*73a0*/  FFMA R31, R73.reuse, R100, R31 ;  /* 0x00000064491f7223 */ /* 0x040fe2000000001f */
[C---:B------:R-:W-:Y:S01]  /*73b0*/  FFMA R28, R73.reuse, R101, R28 ;  /* 0x00000065491c7223 */ /* 0x040fe2000000001c */
[----:B------:R-:W-:Y:S01]  /*73c0*/  LEA R207, R162, UR49, 0x3 ;  /* 0x00000031a2cf7c11 */ /* 0x000fe2000f8e18ff */
[----:B------:R-:W-:Y:S01]  /*73d0*/  FFMA R29, R73, R102, R29 ;  /* 0x00000066491d7223 */ /* 0x000fe2000000001d */
[----:B------:R-:W-:Y:S01]  /*73e0*/  HADD2.F32 R104, -RZ, R104.H1_H1 ;  /* 0x30000068ff687230 */ /* 0x000fe20000004100 */
[----:B------:R-:W-:Y:S01]  /*73f0*/  F2FP.SATFINITE.E4M3.F32.PACK_AB_MERGE_C R192, R31, R26, RZ ;  /* 0x0000001a1fc0723e */ /* 0x000fe200048070ff */
[C---:B------:R-:W-:Y:S01]  /*7400*/  FMUL R30, R70.reuse, R34 ;  /* 0x00000022461e7220 */ /* 0x040fe20000400000 */
[C---:B------:R-:W-:Y:S01]  /*7410*/  FMUL R35, R70.reuse, R35 ;  /* 0x0000002346237220 */ /* 0x040fe20000400000 */
[--C-:B------:R-:W-:Y:S01]  /*7420*/  HADD2.F32 R107, -RZ, R108.reuse.H0_H0 ;  /* 0x2000006cff6b7230 */ /* 0x100fe20000004100 */
[----:B-1----:R-:W-:Y:S01]  /*7430*/  F2FP.SATFINITE.E4M3.F32.PACK_AB_MERGE_C R156, R17, R16, R190 ;  /* 0x00000010119c723e */ /* 0x002fe200048070be */
[----:B------:R-:W-:Y:S01]  /*7440*/  FFMA R30, R73, R103, R30 ;  /* 0x00000067491e7223 */ /* 0x000fe2000000001e */
[----:B------:R-:W-:Y:S01]  /*7450*/  F2FP.SATFINITE.E4M3.F32.PACK_AB_MERGE_C R157, R21, R20, R191 ;  /* 0x00000014159d723e */ /* 0x000fe200048070bf */
[----:B------:R-:W-:Y:S01]  /*7460*/  FFMA R35, R73, R104, R35 ;  /* 0x0000006849237223 */ /* 0x000fe20000000023 */
[----:B------:R-:W-:Y:S01]  /*7470*/  F2FP.SATFINITE.E4M3.F32.PACK_AB_MERGE_C R158, R25, R24, R192 ;  /* 0x00000018199e723e */ /* 0x000fe200048070c0 */
[----:B------:R-:W-:Y:S01]  /*7480*/  FFMA R32, R73, R105, R32 ;  /* 0x0000006949207223 */ /* 0x000fe20000000020 */
[----:B------:R-:W-:Y:S01]  /*7490*/  IADD3 R190, PT, PT, R183, R204, RZ ;  /* 0x000000ccb7be7210 */ /* 0x000fe20007ffe0ff */
[----:B------:R-:W-:Y:S01]  /*74a0*/  FFMA R33, R73, R106, R33 ;  /* 0x0000006a49217223 */ /* 0x000fe20000000021 */
[----:B------:R-:W-:Y:S01]  /*74b0*/  IADD3 R191, PT, PT, R183, R206, RZ ;  /* 0x000000ceb7bf7210 */ /* 0x000fe20007ffe0ff */
[----:B------:R-:W-:Y:S01]  /*74c0*/  HADD2.F32 R108, -RZ, R108.H1_H1 ;  /* 0x3000006cff6c7230 */ /* 0x000fe20000004100 */
[----:B------:R-:W-:Y:S01]  /*74d0*/  IADD3 R196, PT, PT, R205, R190, RZ ;  /* 0x000000becdc47210 */ /* 0x000fe20007ffe0ff */
[C---:B------:R-:W-:Y:S01]  /*74e0*/  FMUL R34, R70.reuse, R38 ;  /* 0x0000002646227220 */ /* 0x040fe20000400000 */
[----:B------:R-:W-:Y:S01]  /*74f0*/  F2FP.SATFINITE.E4M3.F32.PACK_AB_MERGE_C R159, R35, R30, RZ ;  /* 0x0000001e239f723e */ /* 0x000fe200048070ff */
[C---:B------:R-:W-:Y:S01]  /*7500*/  FMUL R39, R70.reuse, R39 ;  /* 0x0000002746277220 */ /* 0x040fe20000400000 */
[--C-:B------:R-:W-:Y:S02]  /*7510*/  HADD2.F32 R111, -RZ, R112.reuse.H0_H0 ;  /* 0x20000070ff6f7230 */ /* 0x100fe40000004100 */
[----:B------:R-:W-:Y:S01]  /*7520*/  FFMA R34, R73, R107, R34 ;  /* 0x0000006b49227223 */ /* 0x000fe20000000022 */
[----:B------:R-:W-:Y:S01]  /*7530*/  F2FP.SATFINITE.E4M3.F32.PACK_AB_MERGE_C R159, R29, R28, R159 ;  /* 0x0000001c1d9f723e */ /* 0x000fe2000480709f */
[C---:B------:R-:W-:Y:S01]  /*7540*/  FFMA R39, R73.reuse, R108, R39 ;  /* 0x0000006c49277223 */ /* 0x040fe20000000027 */
[C---:B------:R-:W-:Y:S01]  /*7550*/  FFMA R36, R73.reuse, R109, R36 ;  /* 0x0000006d49247223 */ /* 0x040fe20000000024 */
[----:B------:R-:W-:Y:S01]  /*7560*/  FFMA R37, R73, R110, R37 ;  /* 0x0000006e49257223 */ /* 0x000fe20000000025 */
[----:B------:R-:W-:Y:S01]  /*7570*/  HADD2.F32 R112, -RZ, R112.H1_H1 ;  /* 0x30000070ff707230 */ /* 0x000fe20000004100 */
[----:B------:R1:W-:Y:S01]  /*7580*/  STS.128 [R190+0x4010], R156 ;  /* 0x0040109cbe007388 */ /* 0x0003e20000000c00 */
[----:B------:R-:W-:Y:S01]  /*7590*/  F2FP.SATFINITE.E4M3.F32.PACK_AB_MERGE_C R192, R39, R34, RZ ;  /* 0x0000002227c0723e */ /* 0x000fe200048070ff */
[C---:B------:R-:W-:Y:S01]  /*75a0*/  FMUL R38, R70.reuse, R42 ;  /* 0x0000002a46267220 */ /* 0x040fe20000400000 */
[C---:B------:R-:W-:Y:S01]  /*75b0*/  FMUL R43, R70.reuse, R43 ;  /* 0x0000002b462b7220 */ /* 0x040fe20000400000 */
[--C-:B------:R-:W-:Y:S01]  /*75c0*/  HADD2.F32 R115, -RZ, R116.reuse.H0_H0 ;  /* 0x20000074ff737230 */ /* 0x100fe20000004100 */
[----:B------:R-:W-:Y:S01]  /*75d0*/  F2FP.SATFINITE.E4M3.F32.PACK_AB_MERGE_C R192, R33, R32, R192 ;  /* 0x0000002021c0723e */ /* 0x000fe200048070c0 */
[C---:B------:R-:W-:Y:S01]  /*75e0*/  FFMA R38, R73.reuse, R111, R38 ;  /* 0x0000006f49267223 */ /* 0x040fe20000000026 */
[C---:B------:R-:W-:Y:S01]  /*75f0*/  FFMA R43, R73.reuse, R112, R43 ;  /* 0x00000070492b7223 */ /* 0x040fe2000000002b */
[C---:B------:R-:W-:Y:S01]  /*7600*/  FFMA R40, R73.reuse, R113, R40 ;  /* 0x0000007149287223 */ /* 0x040fe20000000028 */
[----:B------:R-:W-:Y:S01]  /*7610*/  FFMA R41, R73, R114, R41 ;  /* 0x0000007249297223 */ /* 0x000fe20000000029 */
[----:B------:R-:W-:Y:S02]  /*7620*/  HADD2.F32 R116, -RZ, R116.H1_H1 ;  /* 0x30000074ff747230 */ /* 0x000fe40000004100 */
        /* <DEDUP_REMOVED lines=8> */
[C---:B------:R-:W-:Y:S01]  /*76b0*/  FFMA R45, R73.reuse, R118, R45 ;  /* 0x00000076492d7223 */ /* 0x040fe2000000002d */
[----:B------:R-:W-:Y:S02]  /*76c0*/  HADD2.F32 R120, -RZ, R120.H1_H1 ;  /* 0x30000078ff787230 */ /* 0x000fe40000004100 */
[C---:B------:R-:W-:Y:S01]  /*76d0*/  FMUL R46, R70.reuse, R50 ;  /* 0x00000032462e7220 */ /* 0x040fe20000400000 */
[C---:B------:R-:W-:Y:S01]  /*76e0*/  FMUL R51, R70.reuse, R51 ;  /* 0x0000003346337220 */ /* 0x040fe20000400000 */
[--C-:B------:R-:W-:Y:S02]  /*76f0*/  HADD2.F32 R123, -RZ, R124.reuse.H0_H0 ;  /* 0x2000007cff7b7230 */ /* 0x100fe40000004100 */
[C---:B------:R-:W-:Y:S01]  /*7700*/  FMUL R50, R70.reuse, R54 ;  /* 0x0000003646327220 */ /* 0x040fe20000400000 */
[C---:B------:R-:W-:Y:S01]  /*7710*/  FFMA R46, R73.reuse, R119, R46 ;  /* 0x00000077492e7223 */ /* 0x040fe2000000002e */
[----:B------:R-:W-:Y:S02]  /*7720*/  HADD2.F32 R124, -RZ, R124.H1_H1 ;  /* 0x3000007cff7c7230 */ /* 0x000fe40000004100 */
[C---:B------:R-:W-:Y:S01]  /*7730*/  FFMA R51, R73.reuse, R120, R51 ;  /* 0x0000007849337223 */ /* 0x040fe20000000033 */
[C---:B------:R-:W-:Y:S01]  /*7740*/  FMUL R55, R70.reuse, R55 ;  /* 0x0000003746377220 */ /* 0x040fe20000400000 */
[C---:B------:R-:W-:Y:S01]  /*7750*/  FFMA R48, R73.reuse, R121, R48 ;  /* 0x0000007949307223 */ /* 0x040fe20000000030 */
[C---:B------:R-:W-:Y:S01]  /*7760*/  FFMA R49, R73.reuse, R122, R49 ;  /* 0x0000007a49317223 */ /* 0x040fe20000000031 */
[--C-:B------:R-:W-:Y:S02]  /*7770*/  HADD2.F32 R127, -RZ, R128.reuse.H0_H0 ;  /* 0x20000080ff7f7230 */ /* 0x100fe40000004100 */
[C---:B------:R-:W-:Y:S01]  /*7780*/  FFMA R50, R73.reuse, R123, R50 ;  /* 0x0000007b49327223 */ /* 0x040fe20000000032 */
[----:B------:R-:W-:Y:S02]  /*7790*/  HADD2.F32 R128, -RZ, R128.H1_H1 ;  /* 0x30000080ff807230 */ /* 0x000fe40000004100 */
[C---:B------:R-:W-:Y:S01]  /*77a0*/  FMUL R54, R70.reuse, R58 ;  /* 0x0000003a46367220 */ /* 0x040fe20000400000 */
        /* <DEDUP_REMOVED lines=16> */
[----:B------:R-:W-:Y:S01]  /*78b0*/  FFMA R63, R73, R132, R63 ;  /* 0x00000084493f7223 */ /* 0x000fe2000000003f */
[----:B------:R-:W-:Y:S01]  /*78c0*/  FMUL R67, R70, R67 ;  /* 0x0000004346437220 */ /* 0x000fe20000400000 */
[----:B------:R-:W-:Y:S01]  /*78d0*/  F2FP.SATFINITE.E4M3.F32.PACK_AB_MERGE_C R194, R47, R42, RZ ;  /* 0x0000002a2fc2723e */ /* 0x000fe200048070ff */
[----:B------:R-:W-:Y:S01]  /*78e0*/  FFMA R60, R73, R133, R60 ;  /* 0x00000085493c7223 */ /* 0x000fe2000000003c */
[----:B------:R-:W-:Y:S01]  /*78f0*/  F2FP.SATFINITE.E4M3.F32.PACK_AB_MERGE_C R195, R51, R46, RZ ;  /* 0x0000002e33c3723e */ /* 0x000fe200048070ff */
[C---:B------:R-:W-:Y:S01]  /*7900*/  FFMA R61, R73.reuse, R134, R61 ;  /* 0x00000086493d7223 */ /* 0x040fe2000000003d */
[C---:B------:R-:W-:Y:S01]  /*7910*/  FFMA R62, R73.reuse, R75, R62 ;  /* 0x0000004b493e7223 */ /* 0x040fe2000000003e */
[----:B------:R-:W-:Y:S01]  /*7920*/  FFMA R67, R73, R72, R67 ;  /* 0x0000004849437223 */ /* 0x000fe20000000043 */
[----:B------:R-:W-:Y:S02]  /*7930*/  F2FP.SATFINITE.E4M3.F32.PACK_AB_MERGE_C R194, R41, R40, R194 ;  /* 0x0000002829c2723e */ /* 0x000fe400048070c2 */
[----:B------:R-:W-:Y:S02]  /*7940*/  F2FP.SATFINITE.E4M3.F32.PACK_AB_MERGE_C R195, R45, R44, R195 ;  /* 0x0000002c2dc3723e */ /* 0x000fe400048070c3 */
[----:B------:R-:W-:Y:S02]  /*7950*/  F2FP.SATFINITE.E4M3.F32.PACK_AB_MERGE_C R200, R55, R50, RZ ;  /* 0x0000003237c8723e */ /* 0x000fe400048070ff */
[----:B------:R-:W-:Y:S01]  /*7960*/  F2FP.SATFINITE.E4M3.F32.PACK_AB_MERGE_C R201, R59, R54, RZ ;  /* 0x000000363bc9723e */ /* 0x000fe200048070ff */
[----:B------:R1:W-:Y:S01]  /*7970*/  STS.128 [R191+0x4020], R192 ;  /* 0x004020c0bf007388 */ /* 0x0003e20000000c00 */
[----:B------:R-:W-:Y:S02]  /*7980*/  F2FP.SATFINITE.E4M3.F32.PACK_AB_MERGE_C R202, R63, R58, RZ ;  /* 0x0000003a3fca723e */ /* 0x000fe400048070ff */
[----:B------:R-:W-:Y:S02]  /*7990*/  F2FP.SATFINITE.E4M3.F32.PACK_AB_MERGE_C R203, R67, R62, RZ ;  /* 0x0000003e43cb723e */ /* 0x000fe400048070ff */
[----:B------:R-:W-:Y:S02]  /*79a0*/  F2FP.SATFINITE.E4M3.F32.PACK_AB_MERGE_C R200, R49, R48, R200 ;  /* 0x0000003031c8723e */ /* 0x000fe400048070c8 */
[----:B------:R-:W-:Y:S02]  /*79b0*/  F2FP.SATFINITE.E4M3.F32.PACK_AB_MERGE_C R201, R53, R52, R201 ;  /* 0x0000003435c9723e */ /* 0x000fe400048070c9 */
[----:B------:R-:W-:Y:S02]  /*79c0*/  F2FP.SATFINITE.E4M3.F32.PACK_AB_MERGE_C R202, R57, R56, R202 ;  /* 0x0000003839ca723e */ /* 0x000fe400048070ca */
[----:B------:R-:W-:Y:S02]  /*79d0*/  F2FP.SATFINITE.E4M3.F32.PACK_AB_MERGE_C R203, R61, R60, R203 ;  /* 0x0000003c3dcb723e */ /* 0x000fe400048070cb */
[----:B------:R-:W-:Y:S03]  /*79e0*/  @P6 SHF.L.U32 R208, R161, 0x1f, RZ ;  /* 0x0000001fa1d06819 */ /* 0x000fe600000006ff */
[----:B------:R1:W-:Y:S01]  /*79f0*/  STS.128 [R196+0x4010], R200 ;  /* 0x004010c8c4007388 */ /* 0x0003e20000000c00 */
[----:B------:R-:W-:Y:S01]  /*7a00*/  @!PT LDS RZ, [RZ] ;  /* 0x00000000fffff984 */ /* 0x000fe20000000800 */
[----:B------:R-:W-:Y:S01]  /*7a10*/  @!PT LDS RZ, [RZ] ;  /* 0x00000000fffff984 */ /* 0x000fe20000000800 */
[----:B------:R-:W-:Y:S01]  /*7a20*/  @!PT LDS RZ, [RZ] ;  /* 0x00000000fffff984 */ /* 0x000fe20000000800 */
[----:B------:R-:W-:Y:S01]  /*7a30*/  @!PT LDS RZ, [RZ] ;  /* 0x00000000fffff984 */ /* 0x000fe20000000800 */
[----:B------:R2:W-:Y:S07]  /*7a40*/  MEMBAR.ALL.CTA ;  /* 0x0000000000007992 */ /* 0x0005ee0000008000 */
[----:B--2---:R-:W2:Y:S02]  /*7a50*/  FENCE.VIEW.ASYNC.S ;  /* 0x00000000000073c6 */ /* 0x004ea40000000000 */
[----:B--2---:R-:W-:Y:S06]  /*7a60*/  BAR.SYNC.DEFER_BLOCKING 0x1, 0x80 ;  /* 0x0042000000007b1d */ /* 0x004fec0000010000 */
[----:B------:R-:W-:Y:S05]  /*7a70*/  @P0 BRA `(.L_x_97) ;  /* 0x0000000000340947 */ /* 0x000fea0003800000 */
[----:B------:R-:W2:Y:S01]  /*7a80*/  LDCU.64 UR6, c[0x0][0x348] ;  /* 0x00006900ff0677ac */ /* 0x000ea20008000a00 */
[----:B------:R-:W-:Y:S02]  /*7a90*/  R2UR UR42, R189 ;  /* 0x00000000bd2a72ca */ /* 0x000fe400000e0000 */
[----:B------:R-:W-:Y:S01]  /*7aa0*/  R2UR UR43, R188 ;  /* 0x00000000bc2b72ca */ /* 0x000fe200000e0000 */
[----:B------:R-:W-:Y:S01]  /*7ab0*/  UIADD3 UR4, UPT, UPT, UR49, 0x4200, URZ ;  /* 0x0000420031047890 */ /* 0x000fe2000fffe0ff */
[----:B------:R-:W-:Y:S02]  /*7ac0*/  R2UR UR44, R186 ;  /* 0x00000000ba2c72ca */ /* 0x000fe400000e0000 */
[----:B------:R-:W-:Y:S03]  /*7ad0*/  R2UR UR45, R187 ;  /* 0x00000000bb2d72ca */ /* 0x000fe600000e0000 */
[----:B------:R-:W-:Y:S05]  /*7ae0*/  IMAD.U32 R184, RZ, RZ, UR4 ;  /* 0x00000004ffb87e24 */ /* 0x000fea000f8e00ff */
[----:B------:R-:W-:Y:S01]  /*7af0*/  R2UR UR40, R184 ;  /* 0x00000000b82872ca */ /* 0x000fe200000e0000 */
[----:B--2---:R-:W-:Y:S04]  /*7b00*/  UIADD3 UR4, UP0, UPT, UR6, 0x780, URZ ;  /* 0x0000078006047890 */ /* 0x004fe8000ff1e0ff */
[----:B------:R-:W-:Y:S09]  /*7b10*/  UIADD3.X UR5, UPT, UPT, URZ, UR7, URZ, UP0, !UPT ;  /* 0x00000007ff057290 */ /* 0x000ff200087fe4ff */
[----:B------:R2:W-:Y:S01]  /*7b20*/  UTMASTG.5D.IM2COL [UR40], [UR4] ;  /* 0x00000028040073b5 */ /* 0x0005e20008060000 */
[----:B------:R0:W-:Y:S01]  /*7b30*/  UTMACMDFLUSH ;  /* 0x00000000000079b7 */ /* 0x0001e20000000000 */
[----:B--2---:R-:W-:Y:S04]  /*7b40*/  DEPBAR.LE SB0, 0x1 ;  /* 0x000080400000791a */ /* 0x004fe80000000000 */
.L_x_97:
[----:B------:R-:W-:Y:S05]  /*7b50*/  BSYNC.RECONVERGENT B0 ;  /* 0x0000000000007941 */ /* 0x000fea0003800200 */
.L_x_96:
[----:B------:R-:W-:Y:S06]  /*7b60*/  BAR.SYNC.DEFER_BLOCKING 0x1, 0x80 ;  /* 0x0042000000007b1d */ /* 0x000fec0000010000 */
[----:B------:R-:W2:Y:S01]  /*7b70*/  @P6 SYNCS.PHASECHK.TRANS64.TRYWAIT P0, [R207+URZ+0xc0], R208 ;  /* 0x0000c0d0cf0065a7 */ /* 0x000ea200080011ff */
[----:B------:R-:W-:Y:S01]  /*7b80*/  BSSY B1, `(.L_x_98) ;  /* 0x0000023000017945 */ /* 0x000fe20003800000 */
[----:B--2---:R-:W-:Y:S03]  /*7b90*/  @P6 SEL R198, RZ, 0x1, !P0 ;  /* 0x00000001ffc66807 */ /* 0x004fe60004000000 */
[----:B------:R-:W-:Y:S05]  /*7ba0*/  @!P6 BRA `(.L_x_99) ;  /* 0x000000000080e947 */ /* 0x000fea0003800000 */
[----:B------:R-:W-:Y:S01]  /*7bb0*/  ISETP.NE.AND P1, PT, R199, RZ, PT ;  /* 0x000000ffc700720c */ /* 0x000fe20003f25270 */
[----:B------:R-:W2:Y:S01]  /*7bc0*/  S2R R0, SR_CgaCtaId ;  /* 0x0000000000007919 */ /* 0x000ea20000008800 */
[----:B------:R-:W-:Y:S01]  /*7bd0*/  ISETP.NE.AND P0, PT, R198, RZ, PT ;  /* 0x000000ffc600720c */ /* 0x000fe20003f05270 */
[----:B------:R-:W-:Y:S10]  /*7be0*/  BSSY B0, `(.L_x_100) ;  /* 0x0000009000007945 */ /* 0x000ff40003800000 */
[----:B------:R-:W-:Y:S04]  /*7bf0*/  @P1 IMAD R3, R162, 0x2000, R183 ;  /* 0x00002000a2031824 */ /* 0x000fe800078e02b7 */
[C---:B------:R-:W-:Y:S01]  /*7c00*/  @P1 IMAD.IADD R204, R3.reuse, 0x1, R204 ;  /* 0x0000000103cc1824 */ /* 0x040fe200078e02cc */
[----:B------:R-:W-:Y:S03]  /*7c10*/  @P1 IADD3 R206, PT, PT, R3, R206, RZ ;  /* 0x000000ce03ce1210 */ /* 0x000fe60007ffe0ff */
[----:B------:R-:W-:Y:S01]  /*7c20*/  @P1 IMAD.IADD R205, R205, 0x1, R204 ;  /* 0x00000001cdcd1824 */ /* 0x000fe200078e02cc */
[----:B------:R-:W-:Y:S06]  /*7c30*/  @P0 BRA `(.L_x_101) ;  /* 0x00000000000c0947 */ /* 0x000fec0003800000 */
[----:B------:R-:W-:Y:S04]  /*7c40*/  SHF.L.U32 R2, R161, 0x1f, RZ ;  /* 0x0000001fa1027819 */ /* 0x000fe800000006ff */
[----:B------:R-:W3:Y:S02]  /*7c50*/  SYNCS.PHASECHK.TRANS64.TRYWAIT P0, [R207+URZ+0xc0], R2 ;  /* 0x0000c002cf0075a7 */ /* 0x000ee400080011ff */
[----:B---3--:R-:W-:Y:S05]  /*7c60*/  @!P0 BRA `(.L_x_102) ;  /* 0x0000002000248947 */ /* 0x008fea0003800000 */
.L_x_101:
[----:B------:R-:W-:Y:S05]  /*7c70*/  BSYNC B0 ;  /* 0x0000000000007941 */ /* 0x000fea0003800000 */
.L_x_100:
[----:B------:R-:W-:Y:S01]  /*7c80*/  ISETP.NE.AND P0, PT, R199, RZ, PT ;  /* 0x000000ffc700720c */ /* 0x000fe20003f05270 */
[----:B---3--:R-:W-:Y:S02]  /*7c90*/  VIADD R207, R207, 0xd0 ;  /* 0x000000d0cfcf7836 */ /* 0x008fe40000000000 */
[----:B------:R-:W-:Y:S03]  /*7ca0*/  VIADD R162, R162, 0x1 ;  /* 0x00000001a2a27836 */ /* 0x000fe60000000000 */
[----:B--2---:R-:W-:Y:S07]  /*7cb0*/  PRMT R0, R0, 0x654, R207 ;  /* 0x0000065400007816 */ /* 0x004fee00000000cf */
[----:B------:R2:W3:Y:S04]  /*7cc0*/  @P0 LDS.128 R136, [R3] ;  /* 0x0000000003880984 */ /* 0x0004e80000000c00 */
[----:B------:R2:W4:Y:S04]  /*7cd0*/  @P0 LDS.128 R140, [R204+0x10] ;  /* 0x00001000cc8c0984 */ /* 0x0005280000000c00 */
[----:B------:R2:W1:Y:S04]  /*7ce0*/  @P0 LDS.128 R144, [R206+0x20] ;  /* 0x00002000ce900984 */ /* 0x0004680000000c00 */
        /* <DEDUP_REMOVED lines=8> */
[----:B------:R-:W-:Y:S01]  /*7d70*/  SEL R162, R162, RZ, P0 ;  /* 0x000000ffa2a27207 */ /* 0x000fe20000000000 */
[----:B-----5:R5:W-:Y:S02]  /*7d80*/  SYNCS.ARRIVE.TRANS64.RED.A1T0 RZ, [R0+URZ], RZ ;  /* 0x000000ff00ff79a7 */ /* 0x020be400081004ff */
[----:B-----5:R-:W-:Y:S04]  /*7d90*/  SEL R0, RZ, 0x1, P0 ;  /* 0x00000001ff007807 */ /* 0x020fe80000000000 */
[----:B--234-:R-:W-:Y:S02]  /*7da0*/  LOP3.LUT R161, R161, R0, RZ, 0x3c, !PT ;  /* 0x00000000a1a17212 */ /* 0x01cfe400078e3cff */
.L_x_99:
[----:B------:R-:W-:Y:S05]  /*7db0*/  BSYNC B1 ;  /* 0x0000000000017941 */ /* 0x000fea0003800000 */
.L_x_98:
[----:B------:R-:W-:Y:S05]  /*7dc0*/  VIADD R3, R71, 0x40 ;  /* 0x0000004047037836 */ /* 0x000fea0000000000 */
[----:B------:R-:W-:Y:S04]  /*7dd0*/  SHF.R.U32.HI R3, RZ, 0x15, R3 ;  /* 0x00000015ff037819 */ /* 0x000fe80000011603 */
[----:B------:R-:W-:Y:S11]  /*7de0*/  LOP3.LUT P0, RZ, R3, 0x3, R170, 0x48, !PT ;  /* 0x0000000303ff7812 */ /* 0x000ff600078048aa */
[----:B------:R-:W-:Y:S02]  /*7df0*/  @!UPT UIADD3 URZ, UPT, UPT, URZ, URZ, URZ ;  /* 0x000000fffffff290 */ /* 0x000fe4000fffe0ff */
[----:B------:R-:W-:Y:S05]  /*7e00*/  @!P0 BRA `(.L_x_103) ;  /* 0x0000000000408947 */ /* 0x000fea0003800000 */
[----:B------:R-:W2:Y:S01]  /*7e10*/  LDCU.64 UR8, c[0x4][0x70] ;  /* 0x01000e00ff0877ac */ /* 0x000ea20008000a00 */
[----:B------:R-:W-:Y:S01]  /*7e20*/  MOV R3, 0x0 ;  /* 0x0000000000037802 */ /* 0x000fe20000000f00 */
[----:B------:R-:W-:Y:S02]  /*7e30*/  HFMA2 R12, -RZ, RZ, 0, 5.9604644775390625e-08 ;  /* 0x00000001ff0c7431 */ /* 0x000fe400000001ff */
[----:B------:R-:W-:Y:S02]  /*7e40*/  IMAD.MOV.U32 R8, RZ, RZ, 0x192 ;  /* 0x00000192ff087424 */ /* 0x000fe400078e00ff */
[----:B------:R-:W-:Y:S01]  /*7e50*/  IMAD.MOV.U32 R13, RZ, RZ, RZ ;  /* 0x000000ffff0d7224 */ /* 0x000fe200078e00ff */
[----:B------:R-:W3:Y:S01]  /*7e60*/  LDCU.64 UR6, c[0x4][0x78] ;  /* 0x01000f00ff0677ac */ /* 0x000ee20008000a00 */
[----:B------:R-:W4:Y:S01]  /*7e70*/  LDC.64 R2, c[0x4][R3] ;  /* 0x0100000003027b82 */ /* 0x000f220000000a00 */
[----:B------:R-:W5:Y:S01]  /*7e80*/  LDCU.64 UR4, c[0x4][0x10] ;  /* 0x01000200ff0477ac */ /* 0x000f620008000a00 */
[----:B--2---:R-:W-:Y:S01]  /*7e90*/  MOV R5, UR9 ;  /* 0x0000000900057c02 */ /* 0x004fe20008000f00 */
[----:B------:R-:W-:Y:S01]  /*7ea0*/  IMAD.U32 R4, RZ, RZ, UR8 ;  /* 0x00000008ff047e24 */ /* 0x000fe2000f8e00ff */
[----:B---3--:R-:W-:Y:S01]  /*7eb0*/  MOV R7, UR7 ;  /* 0x0000000700077c02 */ /* 0x008fe20008000f00 */
[----:B------:R-:W-:Y:S01]  /*7ec0*/  IMAD.U32 R6, RZ, RZ, UR6 ;  /* 0x00000006ff067e24 */ /* 0x000fe2000f8e00ff */
[----:B-----5:R-:W-:Y:S01]  /*7ed0*/  MOV R11, UR5 ;  /* 0x00000005000b7c02 */ /* 0x020fe20008000f00 */
[----:B------:R-:W-:Y:S02]  /*7ee0*/  IMAD.U32 R10, RZ, RZ, UR4 ;  /* 0x00000004ff0a7e24 */ /* 0x000fe4000f8e00ff */
[----:B------:R-:W-:Y:S07]  /*7ef0*/  LEPC R20, `(.L_x_103) ;  /* 0x000000001014794e */ /* 0x000fee0000000000 */
[----:B-1--4-:R-:W-:Y:S05]  /*7f00*/  CALL.ABS.NOINC R2 ;  /* 0x0000000002007343 */ /* 0x012fea0003c00000 */
.L_x_103:
[----:B------:R-:W-:Y:S01]  /*7f10*/  ISETP.NE.AND P0, PT, R168, RZ, PT ;  /* 0x000000ffa800720c */ /* 0x000fe20003f05270 */
[----:B------:R-:W-:Y:S05]  /*7f20*/  WARPSYNC.ALL ;  /* 0x0000000000007948 */ /* 0x000fea0003800000 */
[----:B------:R-:W-:Y:S01]  /*7f30*/  R2UR UR4, R71 ;  /* 0x00000000470472ca */ /* 0x000fe200000e0000 */
[----:B------:R-:W2:Y:S01]  /*7f40*/  S2UR UR6, SR_CgaCtaId ;  /* 0x00000000000679c3 */ /* 0x000ea20000008800 */
[----:B------:R-:W-:Y:S01]  /*7f50*/  F2FP.F16.E4M3.UNPACK_B R11, R137 ;  /* 0x00000089ff0b723e */ /* 0x000fe200020006ff */
[----:B------:R-:W-:Y:S01]  /*7f60*/  BSSY.RECONVERGENT B0, `(.L_x_104) ;  /* 0x000011f000007945 */ /* 0x000fe20003800200 */
[----:B------:R-:W-:Y:S02]  /*7f70*/  F2FP.F16.E4M3.UNPACK_B R10, R138 ;  /* 0x0000008aff0a723e */ /* 0x000fe400020006ff */
[----:B------:R-:W-:Y:S01]  /*7f80*/  F2FP.F16.E4M3.UNPACK_B R9, R139 ;  /* 0x0000008bff09723e */ /* 0x000fe200020006ff */
[--C-:B------:R-:W-:Y:S01]  /*7f90*/  HADD2.F32 R74, -RZ, R11.reuse.H0_H0 ;  /* 0x2000000bff4a7230 */ /* 0x100fe20000004100 */
[----:B------:R-:W-:Y:S01]  /*7fa0*/  F2FP.F16.E4M3.UNPACK_B R8, R140 ;  /* 0x0000008cff08723e */ /* 0x000fe200020006ff */
[----:B------:R-:W-:Y:S01]  /*7fb0*/  HADD2.F32 R76, -RZ, R11.H1_H1 ;  /* 0x3000000bff4c7230 */ /* 0x000fe20000004100 */
[----:B------:R-:W-:Y:S01]  /*7fc0*/  F2FP.F16.E4M3.UNPACK_B R7, R141 ;  /* 0x0000008dff07723e */ /* 0x000fe200020006ff */
[--C-:B------:R-:W-:Y:S01]  /*7fd0*/  HADD2.F32 R77, -RZ, R10.reuse.H0_H0 ;  /* 0x2000000aff4d7230 */ /* 0x100fe20000004100 */
[----:B------:R-:W-:Y:S01]  /*7fe0*/  F2FP.F16.E4M3.UNPACK_B R6, R142 ;  /* 0x0000008eff06723e */ /* 0x000fe200020006ff */
[----:B------:R-:W-:Y:S01]  /*7ff0*/  HADD2.F32 R80, -RZ, R10.H1_H1 ;  /* 0x3000000aff507230 */ /* 0x000fe20000004100 */
[----:B------:R-:W-:Y:S01]  /*8000*/  F2FP.F16.E4M3.UNPACK_B R5, R143 ;  /* 0x0000008fff05723e */ /* 0x000fe200020006ff */
[--C-:B------:R-:W-:Y:S01]  /*8010*/  HADD2.F32 R81, -RZ, R9.reuse.H0_H0 ;  /* 0x20000009ff517230 */ /* 0x100fe20000004100 */
[----:B-1----:R-:W-:Y:S01]  /*8020*/  F2FP.F16.E4M3.UNPACK_B R4, R144 ;  /* 0x00000090ff04723e */ /* 0x002fe200020006ff */
[----:B------:R-:W-:Y:S01]  /*8030*/  HADD2.F32 R84, -RZ, R9.H1_H1 ;  /* 0x30000009ff547230 */ /* 0x000fe20000004100 */
[-C--:B------:R-:W-:Y:S01]  /*8040*/  F2FP.F16.E4M3.UNPACK_B R2, R136.reuse ;  /* 0x00000088ff02723e */ /* 0x080fe200020006ff */
[--C-:B------:R-:W-:Y:S01]  /*8050*/  HADD2.F32 R85, -RZ, R8.reuse.H0_H0 ;  /* 0x20000008ff557230 */ /* 0x100fe20000004100 */
[----:B------:R-:W-:Y:S01]  /*8060*/  F2FP.F16.E4M3.UNPACK_B R136, R136.H1 ;  /* 0x00000088ff88723e */ /* 0x000fe200030006ff */
[----:B------:R-:W-:Y:S01]  /*8070*/  HADD2.F32 R87, -RZ, R8.H1_H1 ;  /* 0x30000008ff577230 */ /* 0x000fe20000004100 */
[----:B------:R-:W-:Y:S01]  /*8080*/  F2FP.F16.E4M3.UNPACK_B R137, R137.H1 ;  /* 0x00000089ff89723e */ /* 0x000fe200030006ff */
[--C-:B------:R-:W-:Y:S01]  /*8090*/  HADD2.F32 R90, -RZ, R7.reuse.H0_H0 ;  /* 0x20000007ff5a7230 */ /* 0x100fe20000004100 */
[----:B------:R-:W-:Y:S01]  /*80a0*/  F2FP.F16.E4M3.UNPACK_B R138, R138.H1 ;  /* 0x0000008aff8a723e */ /* 0x000fe200030006ff */
[----:B------:R-:W-:Y:S01]  /*80b0*/  HADD2.F32 R91, -RZ, R7.H1_H1 ;  /* 0x30000007ff5b7230 */ /* 0x000fe20000004100 */
[----:B------:R-:W-:Y:S01]  /*80c0*/  F2FP.F16.E4M3.UNPACK_B R139, R139.H1 ;  /* 0x0000008bff8b723e */ /* 0x000fe200030006ff */
[--C-:B------:R-:W-:Y:S01]  /*80d0*/  HADD2.F32 R94, -RZ, R6.reuse.H0_H0 ;  /* 0x20000006ff5e7230 */ /* 0x100fe20000004100 */
[----:B------:R-:W-:Y:S01]  /*80e0*/  R2UR UR5, R197 ;  /* 0x00000000c50572ca */ /* 0x000fe200000e0000 */
[----:B------:R-:W-:Y:S01]  /*80f0*/  HADD2.F32 R95, -RZ, R6.H1_H1 ;  /* 0x30000006ff5f7230 */ /* 0x000fe20000004100 */
        /* <DEDUP_REMOVED lines=9> */
[----:B------:R-:W1:Y:S01]  /*8190*/  LDTM.x64 R4, tmem[UR4+0x40] ;  /* 0x00004004000479ee */ /* 0x000e620008340000 */
[--C-:B------:R-:W-:Y:S01]  /*81a0*/  HADD2.F32 R0, -RZ, R2.reuse.H0_H0 ;  /* 0x20000002ff007230 */ /* 0x100fe20000004100 */
[----:B------:R-:W-:Y:S01]  /*81b0*/  NOP ;  /* 0x0000000000007918 */ /* 0x000fe20000000000 */
[----:B------:R-:W-:Y:S01]  /*81c0*/  UIADD3 UR4, UPT, UPT, UR5, 0x110, URZ ;  /* 0x0000011005047890 */ /* 0x000fe2000fffe0ff */
[----:B------:R-:W-:Y:S01]  /*81d0*/  HADD2.F32 R2, -RZ, R2.H1_H1 ;  /* 0x30000002ff027230 */ /* 0x000fe20000004100 */
[----:B------:R-:W-:Y:S01]  /*81e0*/  F2FP.F16.E4M3.UNPACK_B R127, R150 ;  /* 0x00000096ff7f723e */ /* 0x000fe200020006ff */
[----:B------:R-:W-:Y:S01]  /*81f0*/  HADD2.F32 R78, -RZ, R137.H1_H1 ;  /* 0x30000089ff4e7230 */ /* 0x000fe20000004100 */
[----:B------:R-:W-:Y:S01]  /*8200*/  F2FP.F16.E4M3.UNPACK_B R130, R151 ;  /* 0x00000097ff82723e */ /* 0x000fe200020006ff */
        /* <DEDUP_REMOVED lines=16> */
[----:B--2---:R-:W-:Y:S01]  /*8310*/  UPRMT UR4, UR6, 0x654, UR4 ;  /* 0x0000065406047896 */ /* 0x004fe20008000004 */
[C---:B-1----:R-:W-:Y:S01]  /*8320*/  FMUL R4, R70.reuse, R4 ;  /* 0x0000000446047220 */ /* 0x042fe20000400000 */
[C---:B------:R-:W-:Y:S01]  /*8330*/  FMUL R5, R70.reuse, R5 ;  /* 0x0000000546057220 */ /* 0x040fe20000400000 */
[--C-:B------:R-:W-:Y:S02]  /*8340*/  HADD2.F32 R3, -RZ, R136.reuse.H0_H0 ;  /* 0x20000088ff037230 */ /* 0x100fe40000004100 */
[C---:B------:R-:W-:Y:S01]  /*8350*/  FMUL R8, R70.reuse, R8 ;  /* 0x0000000846087220 */ /* 0x040fe20000400000 */
[C---:B------:R-:W-:Y:S01]  /*8360*/  FFMA R4, R73.reuse, R0, R4 ;  /* 0x0000000049047223 */ /* 0x040fe20000000004 */
[C---:B------:R-:W-:Y:S01]  /*8370*/  FFMA R5, R73.reuse, R2, R5 ;  /* 0x0000000249057223 */ /* 0x040fe20000000005 */
[C---:B------:R-:W-:Y:S01]  /*8380*/  FMUL R9, R70.reuse, R9 ;  /* 0x0000000946097220 */ /* 0x040fe20000400000 */
[C---:B------:R-:W-:Y:S01]  /*8390*/  FMUL R12, R70.reuse, R12 ;  /* 0x0000000c460c7220 */ /* 0x040fe20000400000 */
[----:B------:R-:W-:Y:S01]  /*83a0*/  SYNCS.ARRIVE.TRANS64.RED.A1T0 RZ, [UR4], RZ ;  /* 0x000000ffffff79a7 */ /* 0x000fe20008100404 */
[C---:B------:R-:W-:Y:S01]  /*83b0*/  FMUL R13, R70.reuse, R13 ;  /* 0x0000000d460d7220 */ /* 0x040fe20000400000 */
[C---:B------:R-:W-:Y:S01]  /*83c0*/  FMUL R16, R70.reuse, R16 ;  /* 0x0000001046107220 */ /* 0x040fe20000400000 */
[C---:B------:R-:W-:Y:S01]  /*83d0*/  FMUL R17, R70.reuse, R17 ;  /* 0x0000001146117220 */ /* 0x040fe20000400000 */
[C---:B------:R-:W-:Y:S01]  /*83e0*/  FMUL R0, R70.reuse, R20 ;  /* 0x0000001446007220 */ /* 0x040fe20000400000 */
[C---:B------:R-:W-:Y:S01]  /*83f0*/  FMUL R2, R70.reuse, R21 ;  /* 0x0000001546027220 */ /* 0x040fe20000400000 */
[C---:B------:R-:W-:Y:S01]  /*8400*/  FMUL R21, R70.reuse, R28 ;  /* 0x0000001c46157220 */ /* 0x040fe20000400000 */
[----:B------:R-:W-:Y:S02]  /*8410*/  HADD2.F32 R122, -RZ, R123.H0_H0 ;  /* 0x2000007bff7a7230 */ /* 0x000fe40000004100 */
[C---:B------:R-:W-:Y:S01]  /*8420*/  FMUL R6, R70.reuse, R6 ;  /* 0x0000000646067220 */ /* 0x040fe20000400000 */
[----:B------:R-:W-:Y:S02]  /*8430*/  HADD2.F32 R72, -RZ, R136.H1_H1 ;  /* 0x30000088ff487230 */ /* 0x000fe40000004100 */
[C---:B------:R-:W-:Y:S01]  /*8440*/  FMUL R7, R70.reuse, R7 ;  /* 0x0000000746077220 */ /* 0x040fe20000400000 */
[----:B------:R-:W-:Y:S02]  /*8450*/  HADD2.F32 R75, -RZ, R137.H0_H0 ;  /* 0x20000089ff4b7230 */ /* 0x000fe40000004100 */
[C---:B------:R-:W-:Y:S01]  /*8460*/  FFMA R6, R73.reuse, R3, R6 ;  /* 0x0000000349067223 */ /* 0x040fe20000000006 */
[----:B------:R-:W-:Y:S02]  /*8470*/  HADD2.F32 R123, -RZ, R123.H1_H1 ;  /* 0x3000007bff7b7230 */ /* 0x000fe40000004100 */
[C---:B------:R-:W-:Y:S01]  /*8480*/  FFMA R7, R73.reuse, R72, R7 ;  /* 0x0000004849077223 */ /* 0x040fe20000000007 */
[C---:B------:R-:W-:Y:S01]  /*8490*/  FFMA R8, R73.reuse, R74, R8 ;  /* 0x0000004a49087223 */ /* 0x040fe20000000008 */
[----:B------:R-:W-:Y:S01]  /*84a0*/  FFMA R9, R73, R76, R9 ;  /* 0x0000004c49097223 */ /* 0x000fe20000000009 */
[--C-:B------:R-:W-:Y:S02]  /*84b0*/  HADD2.F32 R126, -RZ, R127.reuse.H0_H0 ;  /* 0x2000007fff7e7230 */ /* 0x100fe40000004100 */
[C---:B------:R-:W-:Y:S01]  /*84c0*/  FMUL R10, R70.reuse, R10 ;  /* 0x0000000a460a7220 */ /* 0x040fe20000400000 */
[----:B------:R-:W-:Y:S01]  /*84d0*/  F2FP.SATFINITE.E4M3.F32.PACK_AB_MERGE_C R76, R7, R6, RZ ;  /* 0x00000006074c723e */ /* 0x000fe200048070ff */
[C---:B------:R-:W-:Y:S01]  /*84e0*/  FMUL R7, R70.reuse, R24 ;  /* 0x0000001846077220 */ /* 0x040fe20000400000 */
[----:B------:R-:W-:Y:S02]  /*84f0*/  HADD2.F32 R127, -RZ, R127.H1_H1 ;  /* 0x3000007fff7f7230 */ /* 0x000fe40000004100 */
[C---:B------:R-:W-:Y:S01]  /*8500*/  FFMA R10, R73.reuse, R75, R10 ;  /* 0x0000004b490a7223 */ /* 0x040fe2000000000a */
[----:B------:R-:W-:Y:S02]  /*8510*/  HADD2.F32 R72, -RZ, R130.H0_H0 ;  /* 0x20000082ff487230 */ /* 0x000fe40000004100 */
[C---:B------:R-:W-:Y:S01]  /*8520*/  FMUL R11, R70.reuse, R11 ;  /* 0x0000000b460b7220 */ /* 0x040fe20000400000 */
[--C-:B------:R-:W-:Y:S02]  /*8530*/  HADD2.F32 R79, -RZ, R138.reuse.H0_H0 ;  /* 0x2000008aff4f7230 */ /* 0x100fe40000004100 */
[C---:B------:R-:W-:Y:S01]  /*8540*/  FMUL R14, R70.reuse, R14 ;  /* 0x0000000e460e7220 */ /* 0x040fe20000400000 */
[----:B------:R-:W-:Y:S02]  /*8550*/  HADD2.F32 R82, -RZ, R138.H1_H1 ;  /* 0x3000008aff527230 */ /* 0x000fe40000004100 */
[C---:B------:R-:W-:Y:S01]  /*8560*/  FFMA R11, R73.reuse, R78, R11 ;  /* 0x0000004e490b7223 */ /* 0x040fe2000000000b */
[C---:B------:R-:W-:Y:S01]  /*8570*/  FFMA R12, R73.reuse, R77, R12 ;  /* 0x0000004d490c7223 */ /* 0x040fe2000000000c */
[C---:B------:R-:W-:Y:S01]  /*8580*/  FFMA R13, R73.reuse, R80, R13 ;  /* 0x00000050490d7223 */ /* 0x040fe2000000000d */
[----:B------:R-:W-:Y:S01]  /*8590*/  FFMA R14, R73, R79, R14 ;  /* 0x0000004f490e7223 */ /* 0x000fe2000000000e */
[----:B------:R-:W-:Y:S01]  /*85a0*/  HADD2.F32 R75, -RZ, R130.H1_H1 ;  /* 0x30000082ff4b7230 */ /* 0x000fe20000004100 */
[----:B------:R-:W-:Y:S01]  /*85b0*/  F2FP.SATFINITE.E4M3.F32.PACK_AB_MERGE_C R78, R11, R10, RZ ;  /* 0x0000000a0b4e723e */ /* 0x000fe200048070ff */
[C---:B------:R-:W-:Y:S01]  /*85c0*/  FMUL R10, R70.reuse, R25 ;  /* 0x00000019460a7220 */ /* 0x040fe20000400000 */
[C---:B------:R-:W-:Y:S01]  /*85d0*/  FMUL R25, R70.reuse, R32 ;  /* 0x0000002046197220 */ /* 0x040fe20000400000 */
        /* <DEDUP_REMOVED lines=8> */
[C---:B------:R-:W-:Y:S01]  /*8660*/  FMUL R19, R70.reuse, R19 ;  /* 0x0000001346137220 */ /* 0x040fe20000400000 */
[--C-:B------:R-:W-:Y:S01]  /*8670*/  HADD2.F32 R88, -RZ, R140.reuse.H0_H0 ;  /* 0x2000008cff587230 */ /* 0x100fe20000004100 */
[----:B------:R-:W-:Y:S01]  /*8680*/  F2FP.SATFINITE.E4M3.F32.PACK_AB_MERGE_C R14, R15, R14, RZ ;  /* 0x0000000e0f0e723e */ /* 0x000fe200048070ff */
[----:B------:R-:W-:Y:S02]  /*8690*/  HADD2.F32 R89, -RZ, R140.H1_H1 ;  /* 0x3000008cff597230 */ /* 0x000fe40000004100 */
[C---:B------:R-:W-:Y:S01]  /*86a0*/  FFMA R19, R73.reuse, R86, R19 ;  /* 0x0000005649137223 */ /* 0x040fe20000000013 */
[C---:B------:R-:W-:Y:S01]  /*86b0*/  FFMA R0, R73.reuse, R85, R0 ;  /* 0x0000005549007223 */ /* 0x040fe20000000000 */
[----:B------:R-:W-:Y:S01]  /*86c0*/  FFMA R2, R73, R87, R2 ;  /* 0x0000005749027223 */ /* 0x000fe20000000002 */
[C---:B------:R-:W-:Y:S01]  /*86d0*/  FMUL R3, R70.reuse, R22 ;  /* 0x0000001646037220 */ /* 0x040fe20000400000 */
[C---:B------:R-:W-:Y:S01]  /*86e0*/  FMUL R22, R70.reuse, R29 ;  /* 0x0000001d46167220 */ /* 0x040fe20000400000 */
[----:B------:R-:W-:Y:S01]  /*86f0*/  F2FP.SATFINITE.E4M3.F32.PACK_AB_MERGE_C R18, R19, R18, RZ ;  /* 0x000000121312723e */ /* 0x000fe200048070ff */
[C---:B------:R-:W-:Y:S01]  /*8700*/  FMUL R29, R70.reuse, R36 ;  /* 0x00000024461d7220 */ /* 0x040fe20000400000 */
[C---:B------:R-:W-:Y:S01]  /*8710*/  FFMA R3, R73.reuse, R88, R3 ;  /* 0x0000005849037223 */ /* 0x040fe20000000003 */
[C---:B------:R-:W-:Y:S01]  /*8720*/  FMUL R6, R70.reuse, R23 ;  /* 0x0000001746067220 */ /* 0x040fe20000400000 */
[--C-:B------:R-:W-:Y:S02]  /*8730*/  HADD2.F32 R92, -RZ, R141.reuse.H0_H0 ;  /* 0x2000008dff5c7230 */ /* 0x100fe40000004100 */
[C---:B------:R-:W-:Y:S01]  /*8740*/  FMUL R11, R70.reuse, R26 ;  /* 0x0000001a460b7220 */ /* 0x040fe20000400000 */
[----:B------:R-:W-:Y:S02]  /*8750*/  HADD2.F32 R93, -RZ, R141.H1_H1 ;  /* 0x3000008dff5d7230 */ /* 0x000fe40000004100 */
[C---:B------:R-:W-:Y:S01]  /*8760*/  FFMA R6, R73.reuse, R89, R6 ;  /* 0x0000005949067223 */ /* 0x040fe20000000006 */
[C---:B------:R-:W-:Y:S01]  /*8770*/  FFMA R7, R73.reuse, R90, R7 ;  /* 0x0000005a49077223 */ /* 0x040fe20000000007 */
[C---:B------:R-:W-:Y:S01]  /*8780*/  FFMA R10, R73.reuse, R91, R10 ;  /* 0x0000005b490a7223 */ /* 0x040fe2000000000a */
[C---:B------:R-:W-:Y:S01]  /*8790*/  FFMA R11, R73.reuse, R92, R11 ;  /* 0x0000005c490b7223 */ /* 0x040fe2000000000b */
[----:B------:R-:W-:Y:S01]  /*87a0*/  FMUL R26, R70, R33 ;  /* 0x00000021461a7220 */ /* 0x000fe20000400000 */
[----:B------:R-:W-:Y:S01]  /*87b0*/  F2FP.SATFINITE.E4M3.F32.PACK_AB_MERGE_C R3, R6, R3, RZ ;  /* 0x000000030603723e */ /* 0x000fe200048070ff */
        /* <DEDUP_REMOVED lines=9> */
[C---:B------:R-:W-:Y:S01]  /*8850*/  FMUL R30, R70.reuse, R37 ;  /* 0x00000025461e7220 */ /* 0x040fe20000400000 */
[C---:B------:R-:W-:Y:S01]  /*8860*/  FMUL R37, R70.reuse, R44 ;  /* 0x0000002c46257220 */ /* 0x040fe20000400000 */
[C---:B------:R-:W-:Y:S01]  /*8870*/  FMUL R24, R70.reuse, R31 ;  /* 0x0000001f46187220 */ /* 0x040fe20000400000 */
[--C-:B------:R-:W-:Y:S02]  /*8880*/  HADD2.F32 R100, -RZ, R143.reuse.H0_H0 ;  /* 0x2000008fff647230 */ /* 0x100fe40000004100 */
[----:B------:R-:W-:Y:S01]  /*8890*/  FMUL R27, R70, R34 ;  /* 0x00000022461b7220 */ /* 0x000fe20000400000 */
[----:B------:R-:W-:Y:S02]  /*88a0*/  HADD2.F32 R101, -RZ, R143.H1_H1 ;  /* 0x3000008fff657230 */ /* 0x000fe40000004100 */
[C---:B------:R-:W-:Y:S01]  /*88b0*/  FFMA R24, R73.reuse, R97, R24 ;  /* 0x0000006149187223 */ /* 0x040fe20000000018 */
[C---:B------:R-:W-:Y:S01]  /*88c0*/  FFMA R25, R73.reuse, R98, R25 ;  /* 0x0000006249197223 */ /* 0x040fe20000000019 */
[C---:B------:R-:W-:Y:S01]  /*88d0*/  FFMA R26, R73.reuse, R99, R26 ;  /* 0x00000063491a7223 */ /* 0x040fe2000000001a */
[----:B------:R-:W-:Y:S01]  /*88e0*/  F2FP.F16.E4M3.UNPACK_B R148, R148.H1 ;  /* 0x00000094ff94723e */ /* 0x000fe200030006ff */
[C---:B------:R-:W-:Y:S01]  /*88f0*/  FFMA R27, R73.reuse, R100, R27 ;  /* 0x00000064491b7223 */ /* 0x040fe2000000001b */
[----:B------:R-:W-:Y:S01]  /*8900*/  F2FP.SATFINITE.E4M3.F32.PACK_AB_MERGE_C R6, R24, R23, RZ ;  /* 0x000000171806723e */ /* 0x000fe200048070ff */
[C---:B------:R-:W-:Y:S01]  /*8910*/  FMUL R34, R70.reuse, R41 ;  /* 0x0000002946227220 */ /* 0x040fe20000400000 */
[C---:B------:R-:W-:Y:S01]  /*8920*/  FMUL R41, R70.reuse, R48 ;  /* 0x0000003046297220 */ /* 0x040fe20000400000 */
[----:B------:R-:W-:Y:S01]  /*8930*/  FMUL R28, R70, R35 ;  /* 0x00000023461c7220 */ /* 0x000fe20000400000 */
[----:B------:R-:W-:Y:S01]  /*8940*/  F2FP.F16.E4M3.UNPACK_B R149, R149.H1 ;  /* 0x00000095ff95723e */ /* 0x000fe200030006ff */
[--C-:B------:R-:W-:Y:S01]  /*8950*/  HADD2.F32 R104, -RZ, R144.reuse.H0_H0 ;  /* 0x20000090ff687230 */ /* 0x100fe20000004100 */
[----:B------:R-:W-:Y:S01]  /*8960*/  F2FP.SATFINITE.E4M3.F32.PACK_AB_MERGE_C R6, R22, R21, R6 ;  /* 0x000000151606723e */ /* 0x000fe20004807006 */
[C---:B------:R-:W-:Y:S01]  /*8970*/  FFMA R28, R73.reuse, R101, R28 ;  /* 0x00000065491c7223 */ /* 0x040fe2000000001c */
[C---:B------:R-:W-:Y:S01]  /*8980*/  FFMA R29, R73.reuse, R102, R29 ;  /* 0x00000066491d7223 */ /* 0x040fe2000000001d */
[C---:B------:R-:W-:Y:S01]  /*8990*/  FFMA R30, R73.reuse, R103, R30 ;  /* 0x00000067491e7223 */ /* 0x040fe2000000001e */
[----:B------:R-:W-:Y:S02]  /*89a0*/  HADD2.F32 R105, -RZ, R144.H1_H1 ;  /* 0x30000090ff697230 */ /* 0x000fe40000004100 */
[C---:B------:R-:W-:Y:S01]  /*89b0*/  FMUL R31, R70.reuse, R38 ;  /* 0x00000026461f7220 */ /* 0x040fe20000400000 */
[----:B------:R-:W-:Y:S01]  /*89c0*/  F2FP.F16.E4M3.UNPACK_B R150, R150.H1 ;  /* 0x00000096ff96723e */ /* 0x000fe200030006ff */
[C---:B------:R-:W-:Y:S01]  /*89d0*/  FMUL R38, R70.reuse, R45 ;  /* 0x0000002d46267220 */ /* 0x040fe20000400000 */
[C---:B------:R-:W-:Y:S01]  /*89e0*/  FMUL R45, R70.reuse, R52 ;  /* 0x00000034462d7220 */ /* 0x040fe20000400000 */
[----:B------:R-:W-:Y:S01]  /*89f0*/  F2FP.F16.E4M3.UNPACK_B R151, R151.H1 ;  /* 0x00000097ff97723e */ /* 0x000fe200030006ff */
[----:B------:R-:W-:Y:S01]  /*8a00*/  FFMA R31, R73, R104, R31 ;  /* 0x00000068491f7223 */ /* 0x000fe2000000001f */
[----:B------:R-:W-:Y:S01]  /*8a10*/  FMUL R52, R70, R59 ;  /* 0x0000003b46347220 */ /* 0x000fe20000400000 */
[----:B------:R-:W-:Y:S01]  /*8a20*/  IADD3 R68, PT, PT, R68, 0x1, RZ ;  /* 0x0000000144447810 */ /* 0x000fe20007ffe0ff */
[C---:B------:R-:W-:Y:S01]  /*8a30*/  FMUL R59, R70.reuse, R66 ;  /* 0x00000042463b7220 */ /* 0x040fe20000400000 */
[----:B------:R-:W-:Y:S01]  /*8a40*/  F2FP.SATFINITE.E4M3.F32.PACK_AB_MERGE_C R66, R13, R12, R14 ;  /* 0x0000000c0d42723e */ /* 0x000fe2000480700e */
[C---:B------:R-:W-:Y:S01]  /*8a50*/  FMUL R32, R70.reuse, R39 ;  /* 0x0000002746207220 */ /* 0x040fe20000400000 */
[--C-:B------:R-:W-:Y:S02]  /*8a60*/  HADD2.F32 R108, -RZ, R145.reuse.H0_H0 ;  /* 0x20000091ff6c7230 */ /* 0x100fe40000004100 */
[C---:B------:R-:W-:Y:S01]  /*8a70*/  FMUL R35, R70.reuse, R42 ;  /* 0x0000002a46237220 */ /* 0x040fe20000400000 */
[----:B------:R-:W-:Y:S02]  /*8a80*/  HADD2.F32 R109, -RZ, R145.H1_H1 ;  /* 0x30000091ff6d7230 */ /* 0x000fe40000004100 */
[C---:B------:R-:W-:Y:S01]  /*8a90*/  FFMA R32, R73.reuse, R105, R32 ;  /* 0x0000006949207223 */ /* 0x040fe20000000020 */
[----:B------:R-:W-:Y:S01]  /*8aa0*/  FMUL R36, R70, R43 ;  /* 0x0000002b46247220 */ /* 0x000fe20000400000 */
[C---:B------:R-:W-:Y:S01]  /*8ab0*/  FFMA R33, R73.reuse, R106, R33 ;  /* 0x0000006a49217223 */ /* 0x040fe20000000021 */
[C---:B------:R-:W-:Y:S01]  /*8ac0*/  FFMA R34, R73.reuse, R107, R34 ;  /* 0x0000006b49227223 */ /* 0x040fe20000000022 */
[--C-:B------:R-:W-:Y:S01]  /*8ad0*/  HADD2.F32 R112, -RZ, R146.reuse.H0_H0 ;  /* 0x20000092ff707230 */ /* 0x100fe20000004100 */
[----:B------:R-:W-:Y:S01]  /*8ae0*/  F2FP.SATFINITE.E4M3.F32.PACK_AB_MERGE_C R32, R32, R31, RZ ;  /* 0x0000001f2020723e */ /* 0x000fe200048070ff */
[C---:B------:R-:W-:Y:S01]  /*8af0*/  FFMA R35, R73.reuse, R108, R35 ;  /* 0x0000006c49237223 */ /* 0x040fe20000000023 */
[----:B------:R-:W-:Y:S02]  /*8b00*/  HADD2.F32 R113, -RZ, R146.H1_H1 ;  /* 0x30000092ff717230 */ /* 0x000fe40000004100 */
[----:B------:R-:W-:Y:S01]  /*8b10*/  FMUL R39, R70, R46 ;  /* 0x0000002e46277220 */ /* 0x000fe20000400000 */
[----:B------:R-:W-:Y:S01]  /*8b20*/  F2FP.SATFINITE.E4M3.F32.PACK_AB_MERGE_C R32, R30, R29, R32 ;  /* 0x0000001d1e20723e */ /* 0x000fe20004807020 */
[C---:B------:R-:W-:Y:S01]  /*8b30*/  FFMA R36, R73.reuse, R109, R36 ;  /* 0x0000006d49247223 */ /* 0x040fe20000000024 */
[C---:B------:R-:W-:Y:S01]  /*8b40*/  FMUL R40, R70.reuse, R47 ;  /* 0x0000002f46287220 */ /* 0x040fe20000400000 */
[C---:B------:R-:W-:Y:S01]  /*8b50*/  FFMA R37, R73.reuse, R110, R37 ;  /* 0x0000006e49257223 */ /* 0x040fe20000000025 */
[C---:B------:R-:W-:Y:S01]  /*8b60*/  FFMA R38, R73.reuse, R111, R38 ;  /* 0x0000006f49267223 */ /* 0x040fe20000000026 */
[C---:B------:R-:W-:Y:S01]  /*8b70*/  FMUL R42, R70.reuse, R49 ;  /* 0x00000031462a7220 */ /* 0x040fe20000400000 */
[--C-:B------:R-:W-:Y:S02]  /*8b80*/  HADD2.F32 R116, -RZ, R147.reuse.H0_H0 ;  /* 0x20000093ff747230 */ /* 0x100fe40000004100 */
[C---:B------:R-:W-:Y:S01]  /*8b90*/  FFMA R39, R73.reuse, R112, R39 ;  /* 0x0000007049277223 */ /* 0x040fe20000000027 */
[----:B------:R-:W-:Y:S02]  /*8ba0*/  HADD2.F32 R117, -RZ, R147.H1_H1 ;  /* 0x30000093ff757230 */ /* 0x000fe40000004100 */
[C---:B------:R-:W-:Y:S01]  /*8bb0*/  FMUL R43, R70.reuse, R50 ;  /* 0x00000032462b7220 */ /* 0x040fe20000400000 */
[C---:B------:R-:W-:Y:S01]  /*8bc0*/  FFMA R40, R73.reuse, R113, R40 ;  /* 0x0000007149287223 */ /* 0x040fe20000000028 */
[C---:B------:R-:W-:Y:S01]  /*8bd0*/  FMUL R44, R70.reuse, R51 ;  /* 0x00000033462c7220 */ /* 0x040fe20000400000 */
[C---:B------:R-:W-:Y:S01]  /*8be0*/  FFMA R41, R73.reuse, R114, R41 ;  /* 0x0000007249297223 */ /* 0x040fe20000000029 */
[C---:B------:R-:W-:Y:S01]  /*8bf0*/  FMUL R50, R70.reuse, R57 ;  /* 0x0000003946327220 */ /* 0x040fe20000400000 */
[C---:B------:R-:W-:Y:S01]  /*8c00*/  FMUL R57, R70.reuse, R64 ;  /* 0x0000004046397220 */ /* 0x040fe20000400000 */
[----:B------:R-:W-:Y:S01]  /*8c10*/  FFMA R42, R73, R115, R42 ;  /* 0x00000073492a7223 */ /* 0x000fe2000000002a */
[C---:B------:R-:W-:Y:S01]  /*8c20*/  FMUL R46, R70.reuse, R53 ;  /* 0x00000035462e7220 */ /* 0x040fe20000400000 */
[--C-:B------:R-:W-:Y:S01]  /*8c30*/  HADD2.F32 R120, -RZ, R148.reuse.H0_H0 ;  /* 0x20000094ff787230 */ /* 0x100fe20000004100 */
[----:B------:R-:W-:Y:S01]  /*8c40*/  F2FP.SATFINITE.E4M3.F32.PACK_AB_MERGE_C R64, R5, R4, R76 ;  /* 0x000000040540723e */ /* 0x000fe2000480704c */
[C---:B------:R-:W-:Y:S01]  /*8c50*/  FMUL R51, R70.reuse, R58 ;  /* 0x0000003a46337220 */ /* 0x040fe20000400000 */
[C---:B------:R-:W-:Y:S01]  /*8c60*/  FMUL R53, R70.reuse, R60 ;  /* 0x0000003c46357220 */ /* 0x040fe20000400000 */
[C---:B------:R-:W-:Y:S01]  /*8c70*/  FFMA R43, R73.reuse, R116, R43 ;  /* 0x00000074492b7223 */ /* 0x040fe2000000002b */
[----:B------:R-:W-:Y:S02]  /*8c80*/  HADD2.F32 R121, -RZ, R148.H1_H1 ;  /* 0x30000094ff797230 */ /* 0x000fe40000004100 */
[C---:B------:R-:W-:Y:S01]  /*8c90*/  FMUL R47, R70.reuse, R54 ;  /* 0x00000036462f7220 */ /* 0x040fe20000400000 */
[C---:B------:R-:W-:Y:S01]  /*8ca0*/  FMUL R58, R70.reuse, R65 ;  /* 0x00000041463a7220 */ /* 0x040fe20000400000 */
[----:B------:R-:W-:Y:S01]  /*8cb0*/  FMUL R60, R70, R67 ;  /* 0x00000043463c7220 */ /* 0x000fe20000400000 */
[----:B------:R-:W-:Y:S01]  /*8cc0*/  F2FP.SATFINITE.E4M3.F32.PACK_AB_MERGE_C R5, R20, R11, RZ ;  /* 0x0000000b1405723e */ /* 0x000fe200048070ff */
[----:B------:R-:W-:Y:S01]  /*8cd0*/  FFMA R44, R73, R117, R44 ;  /* 0x00000075492c7223 */ /* 0x000fe2000000002c */
[C---:B------:R-:W-:Y:S01]  /*8ce0*/  FMUL R48, R70.reuse, R55 ;  /* 0x0000003746307220 */ /* 0x040fe20000400000 */
[----:B------:R-:W-:Y:S01]  /*8cf0*/  F2FP.SATFINITE.E4M3.F32.PACK_AB_MERGE_C R65, R9, R8, R78 ;  /* 0x000000080941723e */ /* 0x000fe2000480704e */
[----:B------:R-:W-:Y:S01]  /*8d00*/  FFMA R45, R73, R118, R45 ;  /* 0x00000076492d7223 */ /* 0x000fe2000000002d */
[----:B------:R-:W-:Y:S01]  /*8d10*/  F2FP.SATFINITE.E4M3.F32.PACK_AB_MERGE_C R67, R17, R16, R18 ;  /* 0x000000101143723e */ /* 0x000fe20004807012 */
[----:B------:R-:W-:Y:S01]  /*8d20*/  FMUL R49, R70, R56 ;  /* 0x0000003846317220 */ /* 0x000fe20000400000 */
[C---:B------:R-:W-:Y:S01]  /*8d30*/  FFMA R46, R73.reuse, R119, R46 ;  /* 0x00000077492e7223 */ /* 0x040fe2000000002e */
[--C-:B------:R-:W-:Y:S02]  /*8d40*/  HADD2.F32 R124, -RZ, R149.reuse.H0_H0 ;  /* 0x20000095ff7c7230 */ /* 0x100fe40000004100 */
[C---:B------:R-:W-:Y:S01]  /*8d50*/  FFMA R47, R73.reuse, R120, R47 ;  /* 0x00000078492f7223 */ /* 0x040fe2000000002f */
[----:B------:R1:W-:Y:S01]  /*8d60*/  STS.128 [R165+UR49+0x6200], R64 ;  /* 0x00620040a5007988 */ /* 0x0003e20008000c31 */
[----:B------:R-:W-:Y:S01]  /*8d70*/  HADD2.F32 R125, -RZ, R149.H1_H1 ;  /* 0x30000095ff7d7230 */ /* 0x000fe20000004100 */
[----:B------:R-:W-:Y:S01]  /*8d80*/  F2FP.SATFINITE.E4M3.F32.PACK_AB_MERGE_C R5, R10, R7, R5 ;  /* 0x000000070a05723e */ /* 0x000fe20004807005 */
[C---:B------:R-:W-:Y:S01]  /*8d90*/  FFMA R48, R73.reuse, R121, R48 ;  /* 0x0000007949307223 */ /* 0x040fe20000000030 */
[----:B------:R-:W-:Y:S01]  /*8da0*/  F2FP.SATFINITE.E4M3.F32.PACK_AB_MERGE_C R7, R28, R27, RZ ;  /* 0x0000001b1c07723e */ /* 0x000fe200048070ff */
        /* <DEDUP_REMOVED lines=8> */
[----:B------:R-:W-:Y:S01]  /*8e30*/  FMUL R56, R70, R63 ;  /* 0x0000003f46387220 */ /* 0x000fe20000400000 */
[----:B------:R-:W-:Y:S01]  /*8e40*/  F2FP.SATFINITE.E4M3.F32.PACK_AB_MERGE_C R4, R2, R0, R3 ;  /* 0x000000000204723e */ /* 0x000fe20004807003 */
[C---:B------:R-:W-:Y:S01]  /*8e50*/  FFMA R53, R73.reuse, R126, R53 ;  /* 0x0000007e49357223 */ /* 0x040fe20000000035 */
[----:B------:R-:W-:Y:S01]  /*8e60*/  F2FP.SATFINITE.E4M3.F32.PACK_AB_MERGE_C R7, R26, R25, R7 ;  /* 0x000000191a07723e */ /* 0x000fe20004807007 */
[C---:B------:R-:W-:Y:S01]  /*8e70*/  FFMA R54, R73.reuse, R127, R54 ;  /* 0x0000007f49367223 */ /* 0x040fe20000000036 */
[--C-:B------:R-:W-:Y:S02]  /*8e80*/  HADD2.F32 R74, -RZ, R151.reuse.H0_H0 ;  /* 0x20000097ff4a7230 */ /* 0x100fe40000004100 */
[C---:B------:R-:W-:Y:S01]  /*8e90*/  FFMA R55, R73.reuse, R128, R55 ;  /* 0x0000008049377223 */ /* 0x040fe20000000037 */
[----:B------:R-:W-:Y:S01]  /*8ea0*/  HADD2.F32 R131, -RZ, R151.H1_H1 ;  /* 0x30000097ff837230 */ /* 0x000fe20000004100 */
[----:B------:R1:W-:Y:S01]  /*8eb0*/  STS.128 [R190+0x6010], R4 ;  /* 0x00601004be007388 */ /* 0x0003e20000000c00 */
[----:B------:R-:W-:Y:S01]  /*8ec0*/  F2FP.SATFINITE.E4M3.F32.PACK_AB_MERGE_C R35, R36, R35, RZ ;  /* 0x000000232423723e */ /* 0x000fe200048070ff */
[C---:B------:R-:W-:Y:S01]  /*8ed0*/  FFMA R56, R73.reuse, R129, R56 ;  /* 0x0000008149387223 */ /* 0x040fe20000000038 */
[----:B------:R-:W-:Y:S01]  /*8ee0*/  F2FP.SATFINITE.E4M3.F32.PACK_AB_MERGE_C R39, R40, R39, RZ ;  /* 0x000000272827723e */ /* 0x000fe200048070ff */
[C---:B------:R-:W-:Y:S01]  /*8ef0*/  FFMA R57, R73.reuse, R72, R57 ;  /* 0x0000004849397223 */ /* 0x040fe20000000039 */
[----:B------:R-:W-:Y:S01]  /*8f00*/  F2FP.SATFINITE.E4M3.F32.PACK_AB_MERGE_C R43, R44, R43, RZ ;  /* 0x0000002b2c2b723e */ /* 0x000fe200048070ff */
[C---:B------:R-:W-:Y:S01]  /*8f10*/  FFMA R58, R73.reuse, R75, R58 ;  /* 0x0000004b493a7223 */ /* 0x040fe2000000003a */
[C---:B------:R-:W-:Y:S01]  /*8f20*/  FFMA R59, R73.reuse, R74, R59 ;  /* 0x0000004a493b7223 */ /* 0x040fe2000000003b */
[----:B------:R-:W-:Y:S01]  /*8f30*/  F2FP.SATFINITE.E4M3.F32.PACK_AB_MERGE_C R33, R34, R33, R35 ;  /* 0x000000212221723e */ /* 0x000fe20004807023 */
        /* <DEDUP_REMOVED lines=11> */
[----:B------:R-:W-:Y:S05]  /*8ff0*/  F2FP.SATFINITE.E4M3.F32.PACK_AB_MERGE_C R51, R58, R57, R59 ;  /* 0x000000393a33723e */ /* 0x000fea000480703b */
        /* <DEDUP_REMOVED lines=13> */
[----:B------:R-:W-:Y:S01]  /*90d0*/  R2UR UR12, R186 ;  /* 0x00000000ba0c72ca */ /* 0x000fe200000e0000 */
[----:B------:R-:W-:Y:S01]  /*90e0*/  UIADD3 UR8, UPT, UPT, UR49, 0x6200, URZ ;  /* 0x0000620031087890 */ /* 0x000fe2000fffe0ff */
[----:B------:R-:W-:Y:S01]  /*90f0*/  R2UR UR13, R187 ;  /* 0x00000000bb0d72ca */ /* 0x000fe200000e0000 */
[----:B--2---:R-:W-:Y:S04]  /*9100*/  UIADD3 UR4, UP0, UPT, UR6, 0x780, URZ ;  /* 0x0000078006047890 */ /* 0x004fe8000ff1e0ff */
[----:B------:R-:W-:Y:S09]  /*9110*/  UIADD3.X UR5, UPT, UPT, URZ, UR7, URZ, UP0, !UPT ;  /* 0x00000007ff057290 */ /* 0x000ff200087fe4ff */
[----:B------:R2:W-:Y:S01]  /*9120*/  UTMASTG.5D.IM2COL [UR8], [UR4] ;  /* 0x00000008040073b5 */ /* 0x0005e20008060000 */
[----:B------:R0:W-:Y:S01]  /*9130*/  UTMACMDFLUSH ;  /* 0x00000000000079b7 */ /* 0x0001e20000000000 */
[----:B--2---:R-:W-:Y:S04]  /*9140*/  DEPBAR.LE SB0, 0x1 ;  /* 0x000080400000791a */ /* 0x004fe80000000000 */
.L_x_105:
[----:B------:R-:W-:Y:S05]  /*9150*/  BSYNC.RECONVERGENT B0 ;  /* 0x0000000000007941 */ /* 0x000fea0003800200 */
.L_x_104:
[----:B------:R-:W-:Y:S01]  /*9160*/  R2UR UR5, R135 ;  /* 0x00000000870572ca */ /* 0x000fe200000e0000 */
[----:B------:R-:W-:Y:S01]  /*9170*/  BAR.SYNC.DEFER_BLOCKING 0x1, 0x80 ;  /* 0x0042000000007b1d */ /* 0x000fe20000010000 */
[----:B------:R-:W-:Y:S01]  /*9180*/  R2UR UR4, R160 ;  /* 0x00000000a00472ca */ /* 0x000fe200000e0000 */
[----:B------:R-:W-:Y:S01]  /*9190*/  UISETP.NE.AND UP0, UPT, UR52, URZ, UPT ;  /* 0x000000ff3400728c */ /* 0x000fe2000bf05270 */
[C---:B------:R-:W-:Y:S02]  /*91a0*/  ISETP.NE.AND P0, PT, R68.reuse, 0x2, PT ;  /* 0x000000024400780c */ /* 0x040fe40003f05270 */
[----:B------:R-:W-:Y:S02]  /*91b0*/  LOP3.LUT R163, R163, 0x1, RZ, 0x3c, !PT ;  /* 0x00000001a3a37812 */ /* 0x000fe400078e3cff */
[----:B------:R-:W-:Y:S02]  /*91c0*/  SEL R3, RZ, 0x1, P0 ;  /* 0x00000001ff037807 */ /* 0x000fe40000000000 */
[----:B------:R-:W-:Y:S02]  /*91d0*/  SEL R68, R68, RZ, P0 ;  /* 0x000000ff44447207 */ /* 0x000fe40000000000 */
[----:B------:R-:W-:Y:S01]  /*91e0*/  LOP3.LUT R164, R164, R3, RZ, 0x3c, !PT ;  /* 0x00000003a4a47212 */ /* 0x000fe200078e3cff */
[----:B------:R-:W-:Y:S02]  /*91f0*/  UIADD3 UR24, UPT, UPT, UR36, UR5, URZ ;  /* 0x0000000524187290 */ /* 0x000fe4000fffe0ff */
[----:B------:R-:W-:Y:S01]  /*9200*/  UIADD3 UR50, UPT, UPT, UR37, UR4, URZ ;  /* 0x0000000425327290 */ /* 0x000fe2000fffe0ff */
[----:B------:R-:W-:Y:S01]  /*9210*/  UMOV UR51, UR61 ;  /* 0x0000003d00337c82 */ /* 0x000fe20008000000 */
[----:B------:R-:W-:Y:S10]  /*9220*/  BRA.U UP0, `(.L_x_106) ;  /* 0xffffffc100c87547 */ /* 0x000ff4000b83ffff */
[----:B------:R-:W-:Y:S05]  /*9230*/  EXIT ;  /* 0x000000000000794d */ /* 0x000fea0003800000 */
.L_x_20:
[----:B------:R-:W-:Y:S07]  /*9240*/  MOV R0, UR9 ;  /* 0x0000000900007c02 */ /* 0x000fee0008000f00 */
.L_x_107:
[----:B--2---:R2:W3:Y:S02]  /*9250*/  SYNCS.PHASECHK.TRANS64.TRYWAIT P0, [R0+URZ+0x60], R5 ;  /* 0x00006005000075a7 */ /* 0x0044e400080011ff */
[----:B---3--:R-:W-:Y:S05]  /*9260*/  @!P0 NANOSLEEP.SYNCS 0x989680 ;  /* 0x009896800000895d */ /* 0x008fea0003900000 */
[----:B------:R-:W3:Y:S02]  /*9270*/  @!P0 SYNCS.PHASECHK.TRANS64 P0, [R0+URZ+0x60], R5 ;  /* 0x00006005000085a7 */ /* 0x000ee400080010ff */
[----:B---3--:R-:W-:Y:S05]  /*9280*/  @!P0 BRA `(.L_x_107) ;  /* 0xfffffffc00f08947 */ /* 0x008fea000383ffff */
[----:B------:R-:W-:Y:S05]  /*9290*/  BRA `(.L_x_19) ;  /* 0xffffff8400b07947 */ /* 0x000fea000383ffff */
.L_x_26:
[----:B------:R-:W-:Y:S07]  /*92a0*/  MOV R0, UR9 ;  /* 0x0000000900007c02 */ /* 0x000fee0008000f00 */
.L_x_108:
[----:B--2---:R2:W4:Y:S02]  /*92b0*/  SYNCS.PHASECHK.TRANS64.TRYWAIT P0, [R0+URZ+0x60], R5 ;  /* 0x00006005000075a7 */ /* 0x00452400080011ff */
[----:B----4-:R-:W-:Y:S05]  /*92c0*/  @!P0 NANOSLEEP.SYNCS 0x989680 ;  /* 0x009896800000895d */ /* 0x010fea0003900000 */
[----:B------:R-:W4:Y:S02]  /*92d0*/  @!P0 SYNCS.PHASECHK.TRANS64 P0, [R0+URZ+0x60], R5 ;  /* 0x00006005000085a7 */ /* 0x000f2400080010ff */
[----:B----4-:R-:W-:Y:S05]  /*92e0*/  @!P0 BRA `(.L_x_108) ;  /* 0xfffffffc00f08947 */ /* 0x010fea000383ffff */
[----:B------:R-:W-:Y:S05]  /*92f0*/  BRA `(.L_x_25) ;  /* 0xffffff8c003c7947 */ /* 0x000fea000383ffff */
.L_x_30:
[----:B------:R-:W-:-:S07]  /*9300*/  MOV R0, UR36 ;  /* 0x0000002400007c02 */ /* 0x000fce0008000f00 */
.L_x_109:
[----:B-1----:R1:W2:Y:S02]  /*9310*/  SYNCS.PHASECHK.TRANS64.TRYWAIT P0, [R0+URZ+0xf0], R3 ;  /* 0x0000f003000075a7 */ /* 0x0022a400080011ff */
[----:B--2---:R-:W-:Y:S05]  /*9320*/  @!P0 NANOSLEEP.SYNCS 0x989680 ;  /* 0x009896800000895d */ /* 0x004fea0003900000 */
[----:B------:R-:W2:Y:S02]  /*9330*/  @!P0 SYNCS.PHASECHK.TRANS64 P0, [R0+URZ+0xf0], R3 ;  /* 0x0000f003000085a7 */ /* 0x000ea400080010ff */
[----:B--2---:R-:W-:Y:S05]  /*9340*/  @!P0 BRA `(.L_x_109) ;  /* 0xfffffffc00f08947 */ /* 0x004fea000383ffff */
[----:B------:R-:W-:Y:S05]  /*9350*/  BRA `(.L_x_110) ;  /* 0xffffff9000087947 */ /* 0x000fea000383ffff */
.L_x_34:
[----:B------:R-:W-:-:S07]  /*9360*/  MOV R0, UR4 ;  /* 0x0000000400007c02 */ /* 0x000fce0008000f00 */
.L_x_111:
[----:B-1----:R1:W2:Y:S02]  /*9370*/  SYNCS.PHASECHK.TRANS64.TRYWAIT P0, [R0+URZ], R3 ;  /* 0x00000003000075a7 */ /* 0x0022a400080011ff */
[----:B--2---:R-:W-:Y:S05]  /*9380*/  @!P0 NANOSLEEP.SYNCS 0x989680 ;  /* 0x009896800000895d */ /* 0x004fea0003900000 */
[----:B------:R-:W2:Y:S02]  /*9390*/  @!P0 SYNCS.PHASECHK.TRANS64 P0, [R0+URZ], R3 ;  /* 0x00000003000085a7 */ /* 0x000ea400080010ff */
[----:B--2---:R-:W-:Y:S05]  /*93a0*/  @!P0 BRA `(.L_x_111) ;  /* 0xfffffffc00f08947 */ /* 0x004fea000383ffff */
[----:B------:R-:W-:Y:S05]  /*93b0*/  BRA `(.L_x_112) ;  /* 0xffffff9400a07947 */ /* 0x000fea000383ffff */
.L_x_35:
[----:B------:R-:W-:-:S07]  /*93c0*/  MOV R0, UR5 ;  /* 0x0000000500007c02 */ /* 0x000fce0008000f00 */
.L_x_113:
[----:B-1----:R1:W2:Y:S02]  /*93d0*/  SYNCS.PHASECHK.TRANS64.TRYWAIT P0, [R0+URZ], R3 ;  /* 0x00000003000075a7 */ /* 0x0022a400080011ff */
[----:B--2---:R-:W-:Y:S05]  /*93e0*/  @!P0 NANOSLEEP.SYNCS 0x989680 ;  /* 0x009896800000895d */ /* 0x004fea0003900000 */
[----:B------:R-:W2:Y:S02]  /*93f0*/  @!P0 SYNCS.PHASECHK.TRANS64 P0, [R0+URZ], R3 ;  /* 0x00000003000085a7 */ /* 0x000ea400080010ff */
[----:B--2---:R-:W-:Y:S05]  /*9400*/  @!P0 BRA `(.L_x_113) ;  /* 0xfffffffc00f08947 */ /* 0x004fea000383ffff */
[----:B------:R-:W-:Y:S05]  /*9410*/  BRA `(.L_x_114) ;  /* 0xffffff9400b07947 */ /* 0x000fea000383ffff */
.L_x_36:
[----:B------:R-:W-:-:S07]  /*9420*/  MOV R0, UR5 ;  /* 0x0000000500007c02 */ /* 0x000fce0008000f00 */
.L_x_115:
[----:B-1----:R1:W2:Y:S02]  /*9430*/  SYNCS.PHASECHK.TRANS64.TRYWAIT P0, [R0+URZ], R3 ;  /* 0x00000003000075a7 */ /* 0x0022a400080011ff */
[----:B--2---:R-:W-:Y:S05]  /*9440*/  @!P0 NANOSLEEP.SYNCS 0x989680 ;  /* 0x009896800000895d */ /* 0x004fea0003900000 */
[----:B------:R-:W2:Y:S02]  /*9450*/  @!P0 SYNCS.PHASECHK.TRANS64 P0, [R0+URZ], R3 ;  /* 0x00000003000085a7 */ /* 0x000ea400080010ff */
[----:B--2---:R-:W-:Y:S05]  /*9460*/  @!P0 BRA `(.L_x_115) ;  /* 0xfffffffc00f08947 */ /* 0x004fea000383ffff */
[----:B------:R-:W-:Y:S05]  /*9470*/  BRA `(.L_x_116) ;  /* 0xffffff9400c07947 */ /* 0x000fea000383ffff */
.L_x_37:
[----:B------:R-:W-:-:S07]  /*9480*/  MOV R0, UR5 ;  /* 0x0000000500007c02 */ /* 0x000fce0008000f00 */
.L_x_117:
[----:B-1----:R1:W2:Y:S02]  /*9490*/  SYNCS.PHASECHK.TRANS64.TRYWAIT P0, [R0+URZ], R3 ;  /* 0x00000003000075a7 */ /* 0x0022a400080011ff */
[----:B--2---:R-:W-:Y:S05]  /*94a0*/  @!P0 NANOSLEEP.SYNCS 0x989680 ;  /* 0x009896800000895d */ /* 0x004fea0003900000 */
[----:B------:R-:W2:Y:S02]  /*94b0*/  @!P0 SYNCS.PHASECHK.TRANS64 P0, [R0+URZ], R3 ;  /* 0x00000003000085a7 */ /* 0x000ea400080010ff */
[----:B--2---:R-:W-:Y:S05]  /*94c0*/  @!P0 BRA `(.L_x_117) ;  /* 0xfffffffc00f08947 */ /* 0x004fea000383ffff */
[----:B------:R-:W-:Y:S05]  /*94d0*/  BRA `(.L_x_118) ;  /* 0xffffff9400d07947 */ /* 0x000fea000383ffff */
.L_x_38:
[----:B------:R-:W-:-:S07]  /*94e0*/  MOV R0, UR5 ;  /* 0x0000000500007c02 */ /* 0x000fce0008000f00 */
.L_x_119:
[----:B-1----:R1:W2:Y:S02]  /*94f0*/  SYNCS.PHASECHK.TRANS64.TRYWAIT P0, [R0+URZ], R3 ;  /* 0x00000003000075a7 */ /* 0x0022a400080011ff */
[----:B--2---:R-:W-:Y:S05]  /*9500*/  @!P0 NANOSLEEP.SYNCS 0x989680 ;  /* 0x009896800000895d */ /* 0x004fea0003900000 */
[----:B------:R-:W2:Y:S02]  /*9510*/  @!P0 SYNCS.PHASECHK.TRANS64 P0, [R0+URZ], R3 ;  /* 0x00000003000085a7 */ /* 0x000ea400080010ff */
[----:B--2---:R-:W-:Y:S05]  /*9520*/  @!P0 BRA `(.L_x_119) ;  /* 0xfffffffc00f08947 */ /* 0x004fea000383ffff */
[----:B------:R-:W-:Y:S05]  /*9530*/  BRA `(.L_x_120) ;  /* 0xffffff9400e07947 */ /* 0x000fea000383ffff */
.L_x_39:
[----:B------:R-:W-:-:S07]  /*9540*/  MOV R0, UR5 ;  /* 0x0000000500007c02 */ /* 0x000fce0008000f00 */
.L_x_121:
[----:B-1----:R1:W2:Y:S02]  /*9550*/  SYNCS.PHASECHK.TRANS64.TRYWAIT P0, [R0+URZ], R3 ;  /* 0x00000003000075a7 */ /* 0x0022a400080011ff */
[----:B--2---:R-:W-:Y:S05]  /*9560*/  @!P0 NANOSLEEP.SYNCS 0x989680 ;  /* 0x009896800000895d */ /* 0x004fea0003900000 */
[----:B------:R-:W2:Y:S02]  /*9570*/  @!P0 SYNCS.PHASECHK.TRANS64 P0, [R0+URZ], R3 ;  /* 0x00000003000085a7 */ /* 0x000ea400080010ff */
[----:B--2---:R-:W-:Y:S05]  /*9580*/  @!P0 BRA `(.L_x_121) ;  /* 0xfffffffc00f08947 */ /* 0x004fea000383ffff */
[----:B------:R-:W-:Y:S05]  /*9590*/  BRA `(.L_x_122) ;  /* 0xffffff9400f07947 */ /* 0x000fea000383ffff */
.L_x_40:
[----:B------:R-:W-:-:S07]  /*95a0*/  MOV R0, UR5 ;  /* 0x0000000500007c02 */ /* 0x000fce0008000f00 */
.L_x_123:
[----:B-1----:R1:W2:Y:S02]  /*95b0*/  SYNCS.PHASECHK.TRANS64.TRYWAIT P0, [R0+URZ], R3 ;  /* 0x00000003000075a7 */ /* 0x0022a400080011ff */
[----:B--2---:R-:W-:Y:S05]  /*95c0*/  @!P0 NANOSLEEP.SYNCS 0x989680 ;  /* 0x009896800000895d */ /* 0x004fea0003900000 */
[----:B------:R-:W2:Y:S02]  /*95d0*/  @!P0 SYNCS.PHASECHK.TRANS64 P0, [R0+URZ], R3 ;  /* 0x00000003000085a7 */ /* 0x000ea400080010ff */
[----:B--2---:R-:W-:Y:S05]  /*95e0*/  @!P0 BRA `(.L_x_123) ;  /* 0xfffffffc00f08947 */ /* 0x004fea000383ffff */
[----:B------:R-:W-:Y:S05]  /*95f0*/  BRA `(.L_x_124) ;  /* 0xffffff9800007947 */ /* 0x000fea000383ffff */
.L_x_41:
[----:B------:R-:W-:-:S07]  /*9600*/  MOV R0, UR5 ;  /* 0x0000000500007c02 */ /* 0x000fce0008000f00 */
.L_x_125:
[----:B-1----:R1:W2:Y:S02]  /*9610*/  SYNCS.PHASECHK.TRANS64.TRYWAIT P0, [R0+URZ], R3 ;  /* 0x00000003000075a7 */ /* 0x0022a400080011ff */
[----:B--2---:R-:W-:Y:S05]  /*9620*/  @!P0 NANOSLEEP.SYNCS 0x989680 ;  /* 0x009896800000895d */ /* 0x004fea0003900000 */
[----:B------:R-:W2:Y:S02]  /*9630*/  @!P0 SYNCS.PHASECHK.TRANS64 P0, [R0+URZ], R3 ;  /* 0x00000003000085a7 */ /* 0x000ea400080010ff */
[----:B--2---:R-:W-:Y:S05]  /*9640*/  @!P0 BRA `(.L_x_125) ;  /* 0xfffffffc00f08947 */ /* 0x004fea000383ffff */
[----:B------:R-:W-:Y:S05]  /*9650*/  BRA `(.L_x_126) ;  /* 0xffffff9800107947 */ /* 0x000fea000383ffff */
.L_x_42:
[----:B------:R-:W-:-:S07]  /*9660*/  MOV R0, UR5 ;  /* 0x0000000500007c02 */ /* 0x000fce0008000f00 */
.L_x_127:
[----:B-1----:R1:W2:Y:S02]  /*9670*/  SYNCS.PHASECHK.TRANS64.TRYWAIT P0, [R0+URZ], R3 ;  /* 0x00000003000075a7 */ /* 0x0022a400080011ff */
[----:B--2---:R-:W-:Y:S05]  /*9680*/  @!P0 NANOSLEEP.SYNCS 0x989680 ;  /* 0x009896800000895d */ /* 0x004fea0003900000 */
[----:B------:R-:W2:Y:S02]  /*9690*/  @!P0 SYNCS.PHASECHK.TRANS64 P0, [R0+URZ], R3 ;  /* 0x00000003000085a7 */ /* 0x000ea400080010ff */
[----:B--2---:R-:W-:Y:S05]  /*96a0*/  @!P0 BRA `(.L_x_127) ;  /* 0xfffffffc00f08947 */ /* 0x004fea000383ffff */
[----:B------:R-:W-:Y:S05]  /*96b0*/  BRA `(.L_x_128) ;  /* 0xffffff9800207947 */ /* 0x000fea000383ffff */
.L_x_43:
[----:B------:R-:W-:-:S07]  /*96c0*/  MOV R0, UR5 ;  /* 0x0000000500007c02 */ /* 0x000fce0008000f00 */
.L_x_129:
[----:B-1----:R1:W2:Y:S02]  /*96d0*/  SYNCS.PHASECHK.TRANS64.TRYWAIT P0, [R0+URZ], R3 ;  /* 0x00000003000075a7 */ /* 0x0022a400080011ff */
[----:B--2---:R-:W-:Y:S05]  /*96e0*/  @!P0 NANOSLEEP.SYNCS 0x989680 ;  /* 0x009896800000895d */ /* 0x004fea0003900000 */
[----:B------:R-:W2:Y:S02]  /*96f0*/  @!P0 SYNCS.PHASECHK.TRANS64 P0, [R0+URZ], R3 ;  /* 0x00000003000085a7 */ /* 0x000ea400080010ff */
[----:B--2---:R-:W-:Y:S05]  /*9700*/  @!P0 BRA `(.L_x_129) ;  /* 0xfffffffc00f08947 */ /* 0x004fea000383ffff */
[----:B------:R-:W-:Y:S05]  /*9710*/  BRA `(.L_x_130) ;  /* 0xffffff9800307947 */ /* 0x000fea000383ffff */
.L_x_44:
[----:B------:R-:W-:-:S07]  /*9720*/  MOV R0, UR5 ;  /* 0x0000000500007c02 */ /* 0x000fce0008000f00 */
.L_x_131:
[----:B-1----:R1:W2:Y:S02]  /*9730*/  SYNCS.PHASECHK.TRANS64.TRYWAIT P0, [R0+URZ], R3 ;  /* 0x00000003000075a7 */ /* 0x0022a400080011ff */
[----:B--2---:R-:W-:Y:S05]  /*9740*/  @!P0 NANOSLEEP.SYNCS 0x989680 ;  /* 0x009896800000895d */ /* 0x004fea0003900000 */
[----:B------:R-:W2:Y:S02]  /*9750*/  @!P0 SYNCS.PHASECHK.TRANS64 P0, [R0+URZ], R3 ;  /* 0x00000003000085a7 */ /* 0x000ea400080010ff */
[----:B--2---:R-:W-:Y:S05]  /*9760*/  @!P0 BRA `(.L_x_131) ;  /* 0xfffffffc00f08947 */ /* 0x004fea000383ffff */
[----:B------:R-:W-:Y:S05]  /*9770*/  BRA `(.L_x_132) ;  /* 0xffffff9800407947 */ /* 0x000fea000383ffff */
.L_x_47:
[----:B------:R-:W-:-:S07]  /*9780*/  MOV R4, UR4 ;  /* 0x0000000400047c02 */ /* 0x000fce0008000f00 */
.L_x_133:
[----:B--2---:R2:W3:Y:S02]  /*9790*/  SYNCS.PHASECHK.TRANS64.TRYWAIT P1, [R4+URZ+0xf8], R7 ;  /* 0x0000f807040075a7 */ /* 0x0044e400080211ff */
[----:B---3--:R-:W-:Y:S05]  /*97a0*/  @!P1 NANOSLEEP.SYNCS 0x989680 ;  /* 0x009896800000995d */ /* 0x008fea0003900000 */
[----:B------:R-:W3:Y:S02]  /*97b0*/  @!P1 SYNCS.PHASECHK.TRANS64 P1, [R4+URZ+0xf8], R7 ;  /* 0x0000f807040095a7 */ /* 0x000ee400080210ff */
[----:B---3--:R-:W-:Y:S05]  /*97c0*/  @!P1 BRA `(.L_x_133) ;  /* 0xfffffffc00f09947 */ /* 0x008fea000383ffff */
[----:B------:R-:W-:Y:S05]  /*97d0*/  BRA `(.L_x_134) ;  /* 0xffffff9800b07947 */ /* 0x000fea000383ffff */
.L_x_48:
[----:B--2---:R-:W-:-:S07]  /*97e0*/  MOV R4, UR4 ;  /* 0x0000000400047c02 */ /* 0x004fce0008000f00 */
.L_x_135:
[----:B--2---:R2:W3:Y:S02]  /*97f0*/  SYNCS.PHASECHK.TRANS64.TRYWAIT P1, [R4+URZ+0xf0], R5 ;  /* 0x0000f005040075a7 */ /* 0x0044e400080211ff */
[----:B---3--:R-:W-:Y:S05]  /*9800*/  @!P1 NANOSLEEP.SYNCS 0x989680 ;  /* 0x009896800000995d */ /* 0x008fea0003900000 */
[----:B------:R-:W3:Y:S02]  /*9810*/  @!P1 SYNCS.PHASECHK.TRANS64 P1, [R4+URZ+0xf0], R5 ;  /* 0x0000f005040095a7 */ /* 0x000ee400080210ff */
[----:B---3--:R-:W-:Y:S05]  /*9820*/  @!P1 BRA `(.L_x_135) ;  /* 0xfffffffc00f09947 */ /* 0x008fea000383ffff */
[----:B------:R-:W-:Y:S05]  /*9830*/  BRA `(.L_x_136) ;  /* 0xffffff9800b87947 */ /* 0x000fea000383ffff */
.L_x_56:
[----:B------:R-:W-:-:S07]  /*9840*/  MOV R0, UR18 ;  /* 0x0000001200007c02 */ /* 0x000fce0008000f00 */
.L_x_137:
[----:B-1----:R1:W2:Y:S02]  /*9850*/  SYNCS.PHASECHK.TRANS64.TRYWAIT P0, [R0+URZ+0xf0], R5 ;  /* 0x0000f005000075a7 */ /* 0x0022a400080011ff */
[----:B--2---:R-:W-:Y:S05]  /*9860*/  @!P0 NANOSLEEP.SYNCS 0x989680 ;  /* 0x009896800000895d */ /* 0x004fea0003900000 */
[----:B------:R-:W2:Y:S02]  /*9870*/  @!P0 SYNCS.PHASECHK.TRANS64 P0, [R0+URZ+0xf0], R5 ;  /* 0x0000f005000085a7 */ /* 0x000ea400080010ff */
[----:B--2---:R-:W-:Y:S05]  /*9880*/  @!P0 BRA `(.L_x_137) ;  /* 0xfffffffc00f08947 */ /* 0x004fea000383ffff */
[----:B------:R-:W-:Y:S05]  /*9890*/  BRA `(.L_x_138) ;  /* 0xffffffa000347947 */ /* 0x000fea000383ffff */
.L_x_57:
[----:B------:R-:W-:-:S07]  /*98a0*/  MOV R5, UR22 ;  /* 0x0000001600057c02 */ /* 0x000fce0008000f00 */
.L_x_139:
[----:B-1----:R1:W2:Y:S02]  /*98b0*/  SYNCS.PHASECHK.TRANS64.TRYWAIT P0, [R5+URZ+0x110], R0 ;  /* 0x00011000050075a7 */ /* 0x0022a400080011ff */
[----:B--2---:R-:W-:Y:S05]  /*98c0*/  @!P0 NANOSLEEP.SYNCS 0x989680 ;  /* 0x009896800000895d */ /* 0x004fea0003900000 */
[----:B------:R-:W2:Y:S02]  /*98d0*/  @!P0 SYNCS.PHASECHK.TRANS64 P0, [R5+URZ+0x110], R0 ;  /* 0x00011000050085a7 */ /* 0x000ea400080010ff */
[----:B--2---:R-:W-:Y:S05]  /*98e0*/  @!P0 BRA `(.L_x_139) ;  /* 0xfffffffc00f08947 */ /* 0x004fea000383ffff */
[----:B------:R-:W-:Y:S05]  /*98f0*/  BRA `(.L_x_140) ;  /* 0xffffffa000507947 */ /* 0x000fea000383ffff */
.L_x_60:
[----:B-1----:R-:W-:Y:S07]  /*9900*/  MOV R0, UR16 ;  /* 0x0000001000007c02 */ /* 0x002fee0008000f00 */
.L_x_141:
[----:B-1----:R1:W2:Y:S02]  /*9910*/  SYNCS.PHASECHK.TRANS64.TRYWAIT P0, [R0+URZ], R5 ;  /* 0x00000005000075a7 */ /* 0x0022a400080011ff */
[----:B--2---:R-:W-:Y:S05]  /*9920*/  @!P0 NANOSLEEP.SYNCS 0x989680 ;  /* 0x009896800000895d */ /* 0x004fea0003900000 */
[----:B------:R-:W2:Y:S02]  /*9930*/  @!P0 SYNCS.PHASECHK.TRANS64 P0, [R0+URZ], R5 ;  /* 0x00000005000085a7 */ /* 0x000ea400080010ff */
[----:B--2---:R-:W-:Y:S05]  /*9940*/  @!P0 BRA `(.L_x_141) ;  /* 0xfffffffc00f08947 */ /* 0x004fea000383ffff */
[----:B------:R-:W-:Y:S05]  /*9950*/  BRA `(.L_x_59) ;  /* 0xffffffa000747947 */ /* 0x000fea000383ffff */
.L_x_63:
[----:B------:R-:W-:-:S07]  /*9960*/  MOV R0, UR4 ;  /* 0x0000000400007c02 */ /* 0x000fce0008000f00 */
.L_x_142:
[----:B-1----:R1:W3:Y:S02]  /*9970*/  SYNCS.PHASECHK.TRANS64.TRYWAIT P0, [R0+URZ], R3 ;  /* 0x00000003000075a7 */ /* 0x0022e400080011ff */
[----:B---3--:R-:W-:Y:S05]  /*9980*/  @!P0 NANOSLEEP.SYNCS 0x989680 ;  /* 0x009896800000895d */ /* 0x008fea0003900000 */
[----:B------:R-:W3:Y:S02]  /*9990*/  @!P0 SYNCS.PHASECHK.TRANS64 P0, [R0+URZ], R3 ;  /* 0x00000003000085a7 */ /* 0x000ee400080010ff */
[----:B---3--:R-:W-:Y:S05]  /*99a0*/  @!P0 BRA `(.L_x_142) ;  /* 0xfffffffc00f08947 */ /* 0x008fea000383ffff */
[----:B------:R-:W-:Y:S05]  /*99b0*/  BRA `(.L_x_143) ;  /* 0xffffffa400407947 */ /* 0x000fea000383ffff */
.L_x_64:
[----:B------:R-:W-:-:S07]  /*99c0*/  MOV R0, UR4 ;  /* 0x0000000400007c02 */ /* 0x000fce0008000f00 */
.L_x_144:
[----:B-1----:R1:W2:Y:S02]  /*99d0*/  SYNCS.PHASECHK.TRANS64.TRYWAIT P0, [R0+URZ], R3 ;  /* 0x00000003000075a7 */ /* 0x0022a400080011ff */
[----:B--2---:R-:W-:Y:S05]  /*99e0*/  @!P0 NANOSLEEP.SYNCS 0x989680 ;  /* 0x009896800000895d */ /* 0x004fea0003900000 */
[----:B------:R-:W2:Y:S02]  /*99f0*/  @!P0 SYNCS.PHASECHK.TRANS64 P0, [R0+URZ], R3 ;  /* 0x00000003000085a7 */ /* 0x000ea400080010ff */
[----:B--2---:R-:W-:Y:S05]  /*9a00*/  @!P0 BRA `(.L_x_144) ;  /* 0xfffffffc00f08947 */ /* 0x004fea000383ffff */
[----:B------:R-:W-:Y:S05]  /*9a10*/  BRA `(.L_x_145) ;  /* 0xffffffa4004c7947 */ /* 0x000fea000383ffff */
.L_x_69:
[----:B------:R-:W-:Y:S07]  /*9a20*/  MOV R0, UR22 ;  /* 0x0000001600007c02 */ /* 0x000fee0008000f00 */
.L_x_146:
[----:B-1----:R1:W3:Y:S02]  /*9a30*/  SYNCS.PHASECHK.TRANS64.TRYWAIT P0, [R0+URZ+0xf0], R5 ;  /* 0x0000f005000075a7 */ /* 0x0022e400080011ff */
[----:B---3--:R-:W-:Y:S05]  /*9a40*/  @!P0 NANOSLEEP.SYNCS 0x989680 ;  /* 0x009896800000895d */ /* 0x008fea0003900000 */
[----:B------:R-:W3:Y:S02]  /*9a50*/  @!P0 SYNCS.PHASECHK.TRANS64 P0, [R0+URZ+0xf0], R5 ;  /* 0x0000f005000085a7 */ /* 0x000ee400080010ff */
[----:B---3--:R-:W-:Y:S05]  /*9a60*/  @!P0 BRA `(.L_x_146) ;  /* 0xfffffffc00f08947 */ /* 0x008fea000383ffff */
[----:B------:R-:W-:Y:S05]  /*9a70*/  BRA `(.L_x_147) ;  /* 0xffffffa800987947 */ /* 0x000fea000383ffff */
.L_x_72:
[----:B------:R-:W-:Y:S07]  /*9a80*/  MOV R0, UR22 ;  /* 0x0000001600007c02 */ /* 0x000fee0008000f00 */
.L_x_148:
[----:B-1----:R1:W3:Y:S02]  /*9a90*/  SYNCS.PHASECHK.TRANS64.TRYWAIT P2, [R0+URZ+0xe8], R11 ;  /* 0x0000e80b000075a7 */ /* 0x0022e400080411ff */
[----:B---3--:R-:W-:Y:S05]  /*9aa0*/  @!P2 NANOSLEEP.SYNCS 0x989680 ;  /* 0x009896800000a95d */ /* 0x008fea0003900000 */
[----:B------:R-:W3:Y:S02]  /*9ab0*/  @!P2 SYNCS.PHASECHK.TRANS64 P2, [R0+URZ+0xe8], R11 ;  /* 0x0000e80b0000a5a7 */ /* 0x000ee400080410ff */
[----:B---3--:R-:W-:Y:S05]  /*9ac0*/  @!P2 BRA `(.L_x_148) ;  /* 0xfffffffc00f0a947 */ /* 0x008fea000383ffff */
[----:B------:R-:W-:Y:S05]  /*9ad0*/  BRA `(.L_x_71) ;  /* 0xffffffac00fc7947 */ /* 0x000fea000383ffff */
.L_x_75:
[----:B------:R-:W-:Y:S07]  /*9ae0*/  MOV R2, UR22 ;  /* 0x0000001600027c02 */ /* 0x000fee0008000f00 */
.L_x_149:
[----:B-1----:R1:W3:Y:S02]  /*9af0*/  SYNCS.PHASECHK.TRANS64.TRYWAIT P1, [R2+URZ+0xd0], R9 ;  /* 0x0000d009020075a7 */ /* 0x0022e400080211ff */
[----:B---3--:R-:W-:Y:S05]  /*9b00*/  @!P1 NANOSLEEP.SYNCS 0x989680 ;  /* 0x009896800000995d */ /* 0x008fea0003900000 */
[----:B------:R-:W3:Y:S02]  /*9b10*/  @!P1 SYNCS.PHASECHK.TRANS64 P1, [R2+URZ+0xd0], R9 ;  /* 0x0000d009020095a7 */ /* 0x000ee400080210ff */
[----:B---3--:R-:W-:Y:S05]  /*9b20*/  @!P1 BRA `(.L_x_149) ;  /* 0xfffffffc00f09947 */ /* 0x008fea000383ffff */
[----:B------:R-:W-:Y:S05]  /*9b30*/  BRA `(.L_x_150) ;  /* 0xffffffb000b07947 */ /* 0x000fea000383ffff */
.L_x_76:
[----:B------:R-:W-:Y:S07]  /*9b40*/  MOV R0, UR22 ;  /* 0x0000001600007c02 */ /* 0x000fee0008000f00 */
.L_x_151:
[----:B-1----:R1:W3:Y:S02]  /*9b50*/  SYNCS.PHASECHK.TRANS64.TRYWAIT P0, [R0+URZ+0xd8], R9 ;  /* 0x0000d809000075a7 */ /* 0x0022e400080011ff */
[----:B---3--:R-:W-:Y:S05]  /*9b60*/  @!P0 NANOSLEEP.SYNCS 0x989680 ;  /* 0x009896800000895d */ /* 0x008fea0003900000 */
[----:B------:R-:W3:Y:S02]  /*9b70*/  @!P0 SYNCS.PHASECHK.TRANS64 P0, [R0+URZ+0xd8], R9 ;  /* 0x0000d809000085a7 */ /* 0x000ee400080010ff */
[----:B---3--:R-:W-:Y:S05]  /*9b80*/  @!P0 BRA `(.L_x_151) ;  /* 0xfffffffc00f08947 */ /* 0x008fea000383ffff */
[----:B------:R-:W-:Y:S05]  /*9b90*/  BRA `(.L_x_152) ;  /* 0xffffffb000f87947 */ /* 0x000fea000383ffff */
.L_x_78:
[----:B------:R-:W-:-:S07]  /*9ba0*/  MOV R0, UR22 ;  /* 0x0000001600007c02 */ /* 0x000fce0008000f00 */
.L_x_153:
[----:B-1----:R1:W3:Y:S02]  /*9bb0*/  SYNCS.PHASECHK.TRANS64.TRYWAIT P0, [R0+URZ+0xd0], R3 ;  /* 0x0000d003000075a7 */ /* 0x0022e400080011ff */
[----:B---3--:R-:W-:Y:S05]  /*9bc0*/  @!P0 NANOSLEEP.SYNCS 0x989680 ;  /* 0x009896800000895d */ /* 0x008fea0003900000 */
[----:B------:R-:W3:Y:S02]  /*9bd0*/  @!P0 SYNCS.PHASECHK.TRANS64 P0, [R0+URZ+0xd0], R3 ;  /* 0x0000d003000085a7 */ /* 0x000ee400080010ff */
[----:B---3--:R-:W-:Y:S05]  /*9be0*/  @!P0 BRA `(.L_x_153) ;  /* 0xfffffffc00f08947 */ /* 0x008fea000383ffff */
[----:B------:R-:W-:Y:S05]  /*9bf0*/  BRA `(.L_x_154) ;  /* 0xffffffb4005c7947 */ /* 0x000fea000383ffff */
.L_x_80:
[----:B------:R-:W-:Y:S07]  /*9c00*/  MOV R0, UR49 ;  /* 0x0000003100007c02 */ /* 0x000fee0008000f00 */
.L_x_155:
[----:B-1----:R1:W2:Y:S02]  /*9c10*/  SYNCS.PHASECHK.TRANS64.TRYWAIT P0, [R0+URZ+0xf0], R3 ;  /* 0x0000f003000075a7 */ /* 0x0022a400080011ff */
[----:B--2---:R-:W-:Y:S05]  /*9c20*/  @!P0 NANOSLEEP.SYNCS 0x989680 ;  /* 0x009896800000895d */ /* 0x004fea0003900000 */
[----:B------:R-:W2:Y:S02]  /*9c30*/  @!P0 SYNCS.PHASECHK.TRANS64 P0, [R0+URZ+0xf0], R3 ;  /* 0x0000f003000085a7 */ /* 0x000ea400080010ff */
[----:B--2---:R-:W-:Y:S05]  /*9c40*/  @!P0 BRA `(.L_x_155) ;  /* 0xfffffffc00f08947 */ /* 0x004fea000383ffff */
[----:B------:R-:W-:Y:S05]  /*9c50*/  BRA `(.L_x_156) ;  /* 0xffffffb800487947 */ /* 0x000fea000383ffff */
.L_x_91:
[----:B--2---:R2:W3:Y:S02]  /*9c60*/  SYNCS.PHASECHK.TRANS64.TRYWAIT P1, [R0+URZ+0xc0], R3 ;  /* 0x0000c003000075a7 */ /* 0x0044e400080211ff */
[----:B---3--:R-:W-:Y:S05]  /*9c70*/  @!P1 NANOSLEEP.SYNCS 0x989680 ;  /* 0x009896800000995d */ /* 0x008fea0003900000 */
[----:B------:R-:W3:Y:S02]  /*9c80*/  @!P1 SYNCS.PHASECHK.TRANS64 P1, [R0+URZ+0xc0], R3 ;  /* 0x0000c003000095a7 */ /* 0x000ee400080210ff */
[----:B---3--:R-:W-:Y:S05]  /*9c90*/  @!P1 BRA `(.L_x_91) ;  /* 0xfffffffc00f09947 */ /* 0x008fea000383ffff */
[----:B------:R-:W-:Y:S05]  /*9ca0*/  BRA `(.L_x_90) ;  /* 0xffffffc800547947 */ /* 0x000fea000383ffff */
.L_x_93:
[----:B------:R1:W1:Y:S02]  /*9cb0*/  SYNCS.PHASECHK.TRANS64.TRYWAIT P0, [R197+URZ+0x100], R4 ;  /* 0x00010004c50075a7 */ /* 0x00026400080011ff */
[----:B-1----:R-:W-:Y:S05]  /*9cc0*/  @!P0 NANOSLEEP.SYNCS 0x989680 ;  /* 0x009896800000895d */ /* 0x002fea0003900000 */
[----:B------:R-:W1:Y:S02]  /*9cd0*/  @!P0 SYNCS.PHASECHK.TRANS64 P0, [R197+URZ+0x100], R4 ;  /* 0x00010004c50085a7 */ /* 0x000e6400080010ff */
[----:B-1----:R-:W-:Y:S05]  /*9ce0*/  @!P0 BRA `(.L_x_93) ;  /* 0xfffffffc00f08947 */ /* 0x002fea000383ffff */
[----:B------:R-:W-:Y:S05]  /*9cf0*/  BRA `(.L_x_92) ;  /* 0xffffffc800ac7947 */ /* 0x000fea000383ffff */
.L_x_102:
[----:B---3--:R3:W4:Y:S02]  /*9d00*/  SYNCS.PHASECHK.TRANS64.TRYWAIT P0, [R207+URZ+0xc0], R2 ;  /* 0x0000c002cf0075a7 */ /* 0x00872400080011ff */
[----:B----4-:R-:W-:Y:S05]  /*9d10*/  @!P0 NANOSLEEP.SYNCS 0x989680 ;  /* 0x009896800000895d */ /* 0x010fea0003900000 */
[----:B------:R-:W4:Y:S02]  /*9d20*/  @!P0 SYNCS.PHASECHK.TRANS64 P0, [R207+URZ+0xc0], R2 ;  /* 0x0000c002cf0085a7 */ /* 0x000f2400080010ff */
[----:B----4-:R-:W-:Y:S05]  /*9d30*/  @!P0 BRA `(.L_x_102) ;  /* 0xfffffffc00f08947 */ /* 0x010fea000383ffff */
[----:B------:R-:W-:Y:S05]  /*9d40*/  BRA `(.L_x_101) ;  /* 0xffffffdc00c87947 */ /* 0x000fea000383ffff */
        .weak           $__internal_0_$__cuda_sm10x_tcgen05_guardrail_trap_col_being_dealloced_not_returned_by_alloc
        .type           $__internal_0_$__cuda_sm10x_tcgen05_guardrail_trap_col_being_dealloced_not_returned_by_alloc,@function
        .size           $__internal_0_$__cuda_sm10x_tcgen05_guardrail_trap_col_being_dealloced_not_returned_by_alloc,($__internal_1_$__cuda_sm10x_tcgen05_guardrail_trap_phase_invalid_during_alloc - $__internal_0_$__cuda_sm10x_tcgen05_guardrail_trap_col_being_dealloced_not_returned_by_alloc)
$__internal_0_$__cuda_sm10x_tcgen05_guardrail_trap_col_being_dealloced_not_returned_by_alloc:
[----:B------:R-:W-:Y:S05]  /*9d50*/  BPT.TRAP 0x1 ;  /* 0x000000040000795c */ /* 0x000fea0000300000 */
[----:B------:R-:W-:-:S04]  /*9d60*/  HFMA2 R3, -RZ, RZ, 0, 0 ;  /* 0x00000000ff037431 */ /* 0x000fc800000001ff */
[----:B------:R-:W-:Y:S05]  /*9d70*/  RET.REL.NODEC R2 `(_ZN7cutlass13device_kernelINS_4conv6kernel13ConvUniversalINS1_16ConvProblemShapeILNS1_8OperatorE0ELi3EEENS1_10collective14CollectiveConvINS1_47MainloopSm100TmaUmmaWarpSpecializedImplicitGemmILS5_0ELi12ELi3ELi1ELi2EN4cute5tupleIJNSA_1CILi1EEESD_SD_EEEEENSB_IJNSC_ILi128EEESG_NSB_IJNSC_ILi64EEEEEEEEENS_12float_e4m3_tESK_NSA_8TiledMMAINSA_8MMA_AtomIJNSA_10MMA_TraitsINSA_19SM100_MMA_F8F6F4_SSEJSK_SK_fSG_SG_NSA_17integral_constantINSA_4UMMA5MajorELSR_0EEESS_NSP_INSQ_7ScaleInELST_0EEESU_EEEEEENSA_6LayoutISE_NSB_IJNSC_ILi0EEESY_SY_EEEEENSB_IJNSA_10UnderscoreES11_S11_EEEEENS7_6detail27Sm100ImplicitGemmTileTraitsINSA_20SM90_TMA_LOAD_IM2COLENSA_14ComposedLayoutINSA_7SwizzleILi2ELi4ELi3EEENSA_18smem_ptr_flag_bitsILi8EEENSX_INSB_IJNSC_ILi8EEESH_EEENSB_IJSH_SD_EEEEEEEvEENS15_INSA_13SM90_TMA_LOADES1G_vEEEENS_8epilogue10collective18CollectiveEpilogueINS1L_23Sm100TmaWarpSpecializedILi2ELi2ELi64ELb0ELb0EEEJSJ_NSB_IJNSX_ISG_SD_EENSX_ISH_SD_EEEEESK_NSB_IJNSB_IJllllEEESD_SY_EEESK_S1U_NS1L_6fusion15FusionCallbacksIS1P_NS1V_17LinearCombinationISK_fSK_fLNS_15FloatRoundStyleE2EEESJ_S1S_JEEENSA_5SM1004TMEM4LOAD26SM100_TMEM_LOAD_32dp32b64xES16_S1G_NSA_39AutoVectorizingCopyWithAssumedAlignmentILi128EEENSA_21SM90_TMA_STORE_IM2COLES1G_S26_S26_EEEvvEEEEvNT_6ParamsE) ;  /* 0xffffff6002a07950 */ /* 0x000fea0003c3ffff */
        .weak           $__internal_1_$__cuda_sm10x_tcgen05_guardrail_trap_phase_invalid_during_alloc
        .type           $__internal_1_$__cuda_sm10x_tcgen05_guardrail_trap_phase_invalid_during_alloc,@function
        .size           $__internal_1_$__cuda_sm10x_tcgen05_guardrail_trap_phase_invalid_during_alloc,($__internal_2_$__cuda_sm10x_tcgen05_guardrail_trap_unallocated_columns_being_dealloced - $__internal_1_$__cuda_sm10x_tcgen05_guardrail_trap_phase_invalid_during_alloc)
$__internal_1_$__cuda_sm10x_tcgen05_guardrail_trap_phase_invalid_during_alloc:
[----:B------:R-:W-:Y:S05]  /*9d80*/  BPT.TRAP 0x1 ;  /* 0x000000040000795c */ /* 0x000fea0000300000 */
[----:B------:R-:W-:-:S04]  /*9d90*/  MOV R3, 0x0 ;  /* 0x0000000000037802 */ /* 0x000fc80000000f00 */
[----:B------:R-:W-:Y:S05]  /*9da0*/  RET.REL.NODEC R2 `(_ZN7cutlass13device_kernelINS_4conv6kernel13ConvUniversalINS1_16ConvProblemShapeILNS1_8OperatorE0ELi3EEENS1_10collective14CollectiveConvINS1_47MainloopSm100TmaUmmaWarpSpecializedImplicitGemmILS5_0ELi12ELi3ELi1ELi2EN4cute5tupleIJNSA_1CILi1EEESD_SD_EEEEENSB_IJNSC_ILi128EEESG_NSB_IJNSC_ILi64EEEEEEEEENS_12float_e4m3_tESK_NSA_8TiledMMAINSA_8MMA_AtomIJNSA_10MMA_TraitsINSA_19SM100_MMA_F8F6F4_SSEJSK_SK_fSG_SG_NSA_17integral_constantINSA_4UMMA5MajorELSR_0EEESS_NSP_INSQ_7ScaleInELST_0EEESU_EEEEEENSA_6LayoutISE_NSB_IJNSC_ILi0EEESY_SY_EEEEENSB_IJNSA_10UnderscoreES11_S11_EEEEENS7_6detail27Sm100ImplicitGemmTileTraitsINSA_20SM90_TMA_LOAD_IM2COLENSA_14ComposedLayoutINSA_7SwizzleILi2ELi4ELi3EEENSA_18smem_ptr_flag_bitsILi8EEENSX_INSB_IJNSC_ILi8EEESH_EEENSB_IJSH_SD_EEEEEEEvEENS15_INSA_13SM90_TMA_LOADES1G_vEEEENS_8epilogue10collective18CollectiveEpilogueINS1L_23Sm100TmaWarpSpecializedILi2ELi2ELi64ELb0ELb0EEEJSJ_NSB_IJNSX_ISG_SD_EENSX_ISH_SD_EEEEESK_NSB_IJNSB_IJllllEEESD_SY_EEESK_S1U_NS1L_6fusion15FusionCallbacksIS1P_NS1V_17LinearCombinationISK_fSK_fLNS_15FloatRoundStyleE2EEESJ_S1S_JEEENSA_5SM1004TMEM4LOAD26SM100_TMEM_LOAD_32dp32b64xES16_S1G_NSA_39AutoVectorizingCopyWithAssumedAlignmentILi128EEENSA_21SM90_TMA_STORE_IM2COLES1G_S26_S26_EEEvvEEEEvNT_6ParamsE) ;  /* 0xffffff6002947950 */ /* 0x000fea0003c3ffff */
        .weak           $__internal_2_$__cuda_sm10x_tcgen05_guardrail_trap_unallocated_columns_being_dealloced
        .type           $__internal_2_$__cuda_sm10x_tcgen05_guardrail_trap_unallocated_columns_being_dealloced,@function
        .size           $__internal_2_$__cuda_sm10x_tcgen05_guardrail_trap_unallocated_columns_being_dealloced,(.L_x_158 - $__internal_2_$__cuda_sm10x_tcgen05_guardrail_trap_unallocated_columns_being_dealloced)
$__internal_2_$__cuda_sm10x_tcgen05_guardrail_trap_unallocated_columns_being_dealloced:
[----:B------:R-:W-:Y:S05]  /*9db0*/  BPT.TRAP 0x1 ;  /* 0x000000040000795c */ /* 0x000fea0000300000 */
[----:B------:R-:W-:-:S04]  /*9dc0*/  HFMA2 R3, -RZ, RZ, 0, 0 ;  /* 0x00000000ff037431 */ /* 0x000fc800000001ff */
[----:B------:R-:W-:Y:S05]  /*9dd0*/  RET.REL.NODEC R2 `(_ZN7cutlass13device_kernelINS_4conv6kernel13ConvUniversalINS1_16ConvProblemShapeILNS1_8OperatorE0ELi3EEENS1_10collective14CollectiveConvINS1_47MainloopSm100TmaUmmaWarpSpecializedImplicitGemmILS5_0ELi12ELi3ELi1ELi2EN4cute5tupleIJNSA_1CILi1EEESD_SD_EEEEENSB_IJNSC_ILi128EEESG_NSB_IJNSC_ILi64EEEEEEEEENS_12float_e4m3_tESK_NSA_8TiledMMAINSA_8MMA_AtomIJNSA_10MMA_TraitsINSA_19SM100_MMA_F8F6F4_SSEJSK_SK_fSG_SG_NSA_17integral_constantINSA_4UMMA5MajorELSR_0EEESS_NSP_INSQ_7ScaleInELST_0EEESU_EEEEEENSA_6LayoutISE_NSB_IJNSC_ILi0EEESY_SY_EEEEENSB_IJNSA_10UnderscoreES11_S11_EEEEENS7_6detail27Sm100ImplicitGemmTileTraitsINSA_20SM90_TMA_LOAD_IM2COLENSA_14ComposedLayoutINSA_7SwizzleILi2ELi4ELi3EEENSA_18smem_ptr_flag_bitsILi8EEENSX_INSB_IJNSC_ILi8EEESH_EEENSB_IJSH_SD_EEEEEEEvEENS15_INSA_13SM90_TMA_LOADES1G_vEEEENS_8epilogue10collective18CollectiveEpilogueINS1L_23Sm100TmaWarpSpecializedILi2ELi2ELi64ELb0ELb0EEEJSJ_NSB_IJNSX_ISG_SD_EENSX_ISH_SD_EEEEESK_NSB_IJNSB_IJllllEEESD_SY_EEESK_S1U_NS1L_6fusion15FusionCallbacksIS1P_NS1V_17LinearCombinationISK_fSK_fLNS_15FloatRoundStyleE2EEESJ_S1S_JEEENSA_5SM1004TMEM4LOAD26SM100_TMEM_LOAD_32dp32b64xES16_S1G_NSA_39AutoVectorizingCopyWithAssumedAlignmentILi128EEENSA_21SM90_TMA_STORE_IM2COLES1G_S26_S26_EEEvvEEEEvNT_6ParamsE) ;  /* 0xffffff6002887950 */ /* 0x000fea0003c3ffff */
.L_x_157:
[----:B------:R-:W-:-:S00]  /*9de0*/  BRA `(.L_x_157) ;  /* 0xfffffffc00fc7947 */ /* 0x000fc0000383ffff */
[----:B------:R-:W-:-:S00]  /*9df0*/  NOP ;  /* 0x0000000000007918 */ /* 0x000fc00000000000 */
        /* <DEDUP_REMOVED lines=8> */
.L_x_158:


//--------------------- .nv.global.init           --------------------------
	.section	.nv.global.init,"aw",@progbits
.nv.global.init:
	.type		$str$29,@object
	.size		$str$29,($str$30 - $str$29)
$str$29:
        /*0000*/ 	.byte	0x28, 0x61, 0x64, 0x64, 0x72, 0x65, 0x73, 0x73, 0x20, 0x26, 0x20, 0x6d, 0x61, 0x73, 0x6b, 0x29
        /*0010*/ 	.byte	0x20, 0x3d, 0x3d, 0x20, 0x30, 0x00
	.type		$str$30,@object
	.size		$str$30,($str$28 - $str$30)
$str$30:
        /*0016*/ 	.byte	0x2f, 0x74, 0x6d, 0x70, 0x2f, 0x63, 0x75, 0x74, 0x6c, 0x61, 0x73, 0x73, 0x5f, 0x73, 0x77, 0x65
        /*0026*/ 	.byte	0x65, 0x70, 0x5f, 0x73, 0x72, 0x63, 0x2f, 0x69, 0x6e, 0x63, 0x6c, 0x75, 0x64, 0x65, 0x2f, 0x63
        /*0036*/ 	.byte	0x75, 0x74, 0x65, 0x2f, 0x70, 0x6f, 0x69, 0x6e, 0x74, 0x65, 0x72, 0x5f, 0x66, 0x6c, 0x61, 0x67
        /*0046*/ 	.byte	0x67, 0x65, 0x64, 0x2e, 0x68, 0x70, 0x70, 0x00
	.type		$str$28,@object
	.size		$str$28,($str$27 - $str$28)
$str$28:
        /*004e*/ 	.byte	0x2f, 0x74, 0x6d, 0x70, 0x2f, 0x63, 0x75, 0x74, 0x6c, 0x61, 0x73, 0x73, 0x5f, 0x73, 0x77, 0x65
        /*005e*/ 	.byte	0x65, 0x70, 0x5f, 0x73, 0x72, 0x63, 0x2f, 0x69, 0x6e, 0x63, 0x6c, 0x75, 0x64, 0x65, 0x2f, 0x63
        /*006e*/ 	.byte	0x75, 0x74, 0x65, 0x2f, 0x61, 0x74, 0x6f, 0x6d, 0x2f, 0x63, 0x6f, 0x70, 0x79, 0x5f, 0x74, 0x72
        /*007e*/ 	.byte	0x61, 0x69, 0x74, 0x73, 0x5f, 0x73, 0x6d, 0x31, 0x30, 0x30, 0x2e, 0x68, 0x70, 0x70, 0x00
	.type		$str$27,@object
	.size		$str$27,(__unnamed_1 - $str$27)
$str$27:
        /*008d*/ 	.byte	0x28, 0x28, 0x75, 0x69, 0x6e, 0x74, 0x33, 0x32, 0x5f, 0x74, 0x28, 0x74, 0x68, 0x72, 0x65, 0x61
        /*009d*/ 	.byte	0x64, 0x49, 0x64, 0x78, 0x2e, 0x78, 0x29, 0x20, 0x2f, 0x20, 0x33, 0x32, 0x29, 0x20, 0x25, 0x20
        /*00ad*/ 	.byte	0x34, 0x29, 0x20, 0x3d, 0x3d, 0x20, 0x28, 0x28, 0x28, 0x74, 0x6d, 0x65, 0x6d, 0x5f, 0x61, 0x64
        /*00bd*/ 	.byte	0x64, 0x72, 0x20, 0x3e, 0x3e, 0x20, 0x31, 0x36, 0x29, 0x20, 0x2f, 0x20, 0x33, 0x32, 0x29, 0x20
        /*00cd*/ 	.byte	0x25, 0x20, 0x34, 0x29, 0x00
	.type		__unnamed_1,@object
	.size		__unnamed_1,(__unnamed_2 - __unnamed_1)
__unnamed_1:
        /*00d2*/ 	.byte	0x61, 0x75, 0x74, 0x6f, 0x20, 0x63, 0x75, 0x74, 0x65, 0x3a, 0x3a, 0x61, 0x73, 0x5f, 0x70, 0x6f
        /* <DEDUP_REMOVED lines=24> */
        /*0262*/ 	.byte	0x43, 0x3c, 0x38, 0x31, 0x39, 0x32, 0x3e, 0x3e, 0x3e, 0x3e, 0x5d, 0x00
	.type		__unnamed_2,@object
	.size		__unnamed_2,(.L_2 - __unnamed_2)
__unnamed_2:
        /* <DEDUP_REMOVED lines=42> */
        /*050e*/ 	.byte	0x3e, 0x3e, 0x3e, 0x3e, 0x5d, 0x00
.L_2:


//--------------------- .nv.shared._ZN7cutlass13device_kernelINS_4conv6kernel13ConvUniversalINS1_16ConvProblemShapeILNS1_8OperatorE0ELi3EEENS1_10collective14CollectiveConvINS1_47MainloopSm100TmaUmmaWarpSpecializedImplicitGemmILS5_0ELi12ELi3ELi1ELi2EN4cute5tupleIJNSA_1CILi1EEESD_SD_EEEEENSB_IJNSC_ILi128EEESG_NSB_IJNSC_ILi64EEEEEEEEENS_12float_e4m3_tESK_NSA_8TiledMMAINSA_8MMA_AtomIJNSA_10MMA_TraitsINSA_19SM100_MMA_F8F6F4_SSEJSK_SK_fSG_SG_NSA_17integral_constantINSA_4UMMA5MajorELSR_0EEESS_NSP_INSQ_7ScaleInELST_0EEESU_EEEEEENSA_6LayoutISE_NSB_IJNSC_ILi0EEESY_SY_EEEEENSB_IJNSA_10UnderscoreES11_S11_EEEEENS7_6detail27Sm100ImplicitGemmTileTraitsINSA_20SM90_TMA_LOAD_IM2COLENSA_14ComposedLayoutINSA_7SwizzleILi2ELi4ELi3EEENSA_18smem_ptr_flag_bitsILi8EEENSX_INSB_IJNSC_ILi8EEESH_EEENSB_IJSH_SD_EEEEEEEvEENS15_INSA_13SM90_TMA_LOADES1G_vEEEENS_8epilogue10collective18CollectiveEpilogueINS1L_23Sm100TmaWarpSpecializedILi2ELi2ELi64ELb0ELb0EEEJSJ_NSB_IJNSX_ISG_SD_EENSX_ISH_SD_EEEEESK_NSB_IJNSB_IJllllEEESD_SY_EEESK_S1U_NS1L_6fusion15FusionCallbacksIS1P_NS1V_17LinearCombinationISK_fSK_fLNS_15FloatRoundStyleE2EEESJ_S1S_JEEENSA_5SM1004TMEM4LOAD26SM100_TMEM_LOAD_32dp32b64xES16_S1G_NSA_39AutoVectorizingCopyWithAssumedAlignmentILi128EEENSA_21SM90_TMA_STORE_IM2COLES1G_S26_S26_EEEvvEEEEvNT_6ParamsE --------------------------
	.section	.nv.shared._ZN7cutlass13device_kernelINS_4conv6kernel13ConvUniversalINS1_16ConvProblemShapeILNS1_8OperatorE0ELi3EEENS1_10collective14CollectiveConvINS1_47MainloopSm100TmaUmmaWarpSpecializedImplicitGemmILS5_0ELi12ELi3ELi1ELi2EN4cute5tupleIJNSA_1CILi1EEESD_SD_EEEEENSB_IJNSC_ILi128EEESG_NSB_IJNSC_ILi64EEEEEEEEENS_12float_e4m3_tESK_NSA_8TiledMMAINSA_8MMA_AtomIJNSA_10MMA_TraitsINSA_19SM100_MMA_F8F6F4_SSEJSK_SK_fSG_SG_NSA_17integral_constantINSA_4UMMA5MajorELSR_0EEESS_NSP_INSQ_7ScaleInELST_0EEESU_EEEEEENSA_6LayoutISE_NSB_IJNSC_ILi0EEESY_SY_EEEEENSB_IJNSA_10UnderscoreES11_S11_EEEEENS7_6detail27Sm100ImplicitGemmTileTraitsINSA_20SM90_TMA_LOAD_IM2COLENSA_14ComposedLayoutINSA_7SwizzleILi2ELi4ELi3EEENSA_18smem_ptr_flag_bitsILi8EEENSX_INSB_IJNSC_ILi8EEESH_EEENSB_IJSH_SD_EEEEEEEvEENS15_INSA_13SM90_TMA_LOADES1G_vEEEENS_8epilogue10collective18CollectiveEpilogueINS1L_23Sm100TmaWarpSpecializedILi2ELi2ELi64ELb0ELb0EEEJSJ_NSB_IJNSX_ISG_SD_EENSX_ISH_SD_EEEEESK_NSB_IJNSB_IJllllEEESD_SY_EEESK_S1U_NS1L_6fusion15FusionCallbacksIS1P_NS1V_17LinearCombinationISK_fSK_fLNS_15FloatRoundStyleE2EEESJ_S1S_JEEENSA_5SM1004TMEM4LOAD26SM100_TMEM_LOAD_32dp32b64xES16_S1G_NSA_39AutoVectorizingCopyWithAssumedAlignmentILi128EEENSA_21SM90_TMA_STORE_IM2COLES1G_S26_S26_EEEvvEEEEvNT_6ParamsE,"aw",@nobits
	.sectionflags	@""
	.align	16
	.zero		1024


//--------------------- .nv.shared.reserved.0     --------------------------
	.section	.nv.shared.reserved.0,"aw",@nobits
	.weak		__nv_reservedSMEM_offset_0_alias
	.size		__nv_reservedSMEM_offset_0_alias, 0, 64
	.other		__nv_reservedSMEM_offset_0_alias,@"STO_CUDA_RESERVED_SHARED STV_DEFAULT"
__nv_reservedSMEM_offset_0_alias:
	.zero		0
.nv.shared.reserved.0:
	.zero		64
	.weak		__nv_reservedSMEM_tcgen05_partition
	.type		__nv_reservedSMEM_tcgen05_partition,@object
	.size		__nv_reservedSMEM_tcgen05_partition,(.L_0 - __nv_reservedSMEM_tcgen05_partition)
__nv_reservedSMEM_tcgen05_partition:
	.zero		32
.L_0:


//--------------------- .nv.global                --------------------------
	.section	.nv.global,"aw",@nobits
.nv.global:
	.type		_ZN39_INTERNAL_8ea14ac1_4_k_cu_f5c10871_40654cute1_E,@object
	.size		_ZN39_INTERNAL_8ea14ac1_4_k_cu_f5c10871_40654cute1_E,(_ZN39_INTERNAL_8ea14ac1_4_k_cu_f5c10871_40654cuda3std3__45__cpo6cbeginE - _ZN39_INTERNAL_8ea14ac1_4_k_cu_f5c10871_40654cute1_E)
_ZN39_INTERNAL_8ea14ac1_4_k_cu_f5c10871_40654cute1_E:
	.zero		1
	.type		_ZN39_INTERNAL_8ea14ac1_4_k_cu_f5c10871_40654cuda3std3__45__cpo6cbeginE,@object
	.size		_ZN39_INTERNAL_8ea14ac1_4_k_cu_f5c10871_40654cuda3std3__45__cpo6cbeginE,(_ZN39_INTERNAL_8ea14ac1_4_k_cu_f5c10871_40654cuda3std3__48in_placeE - _ZN39_INTERNAL_8ea14ac1_4_k_cu_f5c10871_40654cuda3std3__45__cpo6cbeginE)
_ZN39_INTERNAL_8ea14ac1_4_k_cu_f5c10871_40654cuda3std3__45__cpo6cbeginE:
	.zero		1
	.type		_ZN39_INTERNAL_8ea14ac1_4_k_cu_f5c10871_40654cuda3std3__48in_placeE,@object
	.size		_ZN39_INTERNAL_8ea14ac1_4_k_cu_f5c10871_40654cuda3std3__48in_placeE,(_ZN39_INTERNAL_8ea14ac1_4_k_cu_f5c10871_40654cuda3std6ranges3__45__cpo9iter_moveE - _ZN39_INTERNAL_8ea14ac1_4_k_cu_f5c10871_40654cuda3std3__48in_placeE)
_ZN39_INTERNAL_8ea14ac1_4_k_cu_f5c10871_40654cuda3std3__48in_placeE:
	.zero		1
	.type		_ZN39_INTERNAL_8ea14ac1_4_k_cu_f5c10871_40654cuda3std6ranges3__45__cpo9iter_moveE,@object
	.size		_ZN39_INTERNAL_8ea14ac1_4_k_cu_f5c10871_40654cuda3std6ranges3__45__cpo9iter_moveE,(_ZN39_INTERNAL_8ea14ac1_4_k_cu_f5c10871_40654cuda3std3__45__cpo5beginE - _ZN39_INTERNAL_8ea14ac1_4_k_cu_f5c10871_40654cuda3std6ranges3__45__cpo9iter_moveE)
_ZN39_INTERNAL_8ea14ac1_4_k_cu_f5c10871_40654cuda3std6ranges3__45__cpo9iter_moveE:
	.zero		1
	.type		_ZN39_INTERNAL_8ea14ac1_4_k_cu_f5c10871_40654cuda3std3__45__cpo5beginE,@object
	.size		_ZN39_INTERNAL_8ea14ac1_4_k_cu_f5c10871_40654cuda3std3__45__cpo5beginE,(_ZN39_INTERNAL_8ea14ac1_4_k_cu_f5c10871_40654cuda3std3__441_GLOBAL__N__8ea14ac1_4_k_cu_f5c10871_40656ignoreE - _ZN39_INTERNAL_8ea14ac1_4_k_cu_f5c10871_40654cuda3std3__45__cpo5beginE)
_ZN39_INTERNAL_8ea14ac1_4_k_cu_f5c10871_40654cuda3std3__45__cpo5beginE:
	.zero		1
	.type		_ZN39_INTERNAL_8ea14ac1_4_k_cu_f5c10871_40654cuda3std3__441_GLOBAL__N__8ea14ac1_4_k_cu_f5c10871_40656ignoreE,@object
	.size		_ZN39_INTERNAL_8ea14ac1_4_k_cu_f5c10871_40654cuda3std3__441_GLOBAL__N__8ea14ac1_4_k_cu_f5c10871_40656ignoreE,(_ZN39_INTERNAL_8ea14ac1_4_k_cu_f5c10871_40654cute7productE - _ZN39_INTERNAL_8ea14ac1_4_k_cu_f5c10871_40654cuda3std3__441_GLOBAL__N__8ea14ac1_4_k_cu_f5c10871_40656ignoreE)
_ZN39_INTERNAL_8ea14ac1_4_k_cu_f5c10871_40654cuda3std3__441_GLOBAL__N__8ea14ac1_4_k_cu_f5c10871_40656ignoreE:
	.zero		1
	.type		_ZN39_INTERNAL_8ea14ac1_4_k_cu_f5c10871_40654cute7productE,@object
	.size		_ZN39_INTERNAL_8ea14ac1_4_k_cu_f5c10871_40654cute7productE,(_ZN39_INTERNAL_8ea14ac1_4_k_cu_f5c10871_40654cuda3std3__45__cpo3endE - _ZN39_INTERNAL_8ea14ac1_4_k_cu_f5c10871_40654cute7productE)
_ZN39_INTERNAL_8ea14ac1_4_k_cu_f5c10871_40654cute7productE:
	.zero		1
	.type		_ZN39_INTERNAL_8ea14ac1_4_k_cu_f5c10871_40654cuda3std3__45__cpo3endE,@object
	.size		_ZN39_INTERNAL_8ea14ac1_4_k_cu_f5c10871_40654cuda3std3__45__cpo3endE,(_ZN39_INTERNAL_8ea14ac1_4_k_cu_f5c10871_40654cuda3std3__419piecewise_constructE - _ZN39_INTERNAL_8ea14ac1_4_k_cu_f5c10871_40654cuda3std3__45__cpo3endE)
_ZN39_INTERNAL_8ea14ac1_4_k_cu_f5c10871_40654cuda3std3__45__cpo3endE:
	.zero		1
	.type		_ZN39_INTERNAL_8ea14ac1_4_k_cu_f5c10871_40654cuda3std3__419piecewise_constructE,@object
	.size		_ZN39_INTERNAL_8ea14ac1_4_k_cu_f5c10871_40654cuda3std3__419piecewise_constructE,(_ZN39_INTERNAL_8ea14ac1_4_k_cu_f5c10871_40654cuda3std3__45__cpo4cendE - _ZN39_INTERNAL_8ea14ac1_4_k_cu_f5c10871_40654cuda3std3__419piecewise_constructE)
_ZN39_INTERNAL_8ea14ac1_4_k_cu_f5c10871_40654cuda3std3__419piecewise_constructE:
	.zero		1
	.type		_ZN39_INTERNAL_8ea14ac1_4_k_cu_f5c10871_40654cuda3std3__45__cpo4cendE,@object
	.size		_ZN39_INTERNAL_8ea14ac1_4_k_cu_f5c10871_40654cuda3std3__45__cpo4cendE,(_ZN39_INTERNAL_8ea14ac1_4_k_cu_f5c10871_40654cuda3std6ranges3__45__cpo4swapE - _ZN39_INTERNAL_8ea14ac1_4_k_cu_f5c10871_40654cuda3std3__45__cpo4cendE)
_ZN39_INTERNAL_8ea14ac1_4_k_cu_f5c10871_40654cuda3std3__45__cpo4cendE:
	.zero		1
	.type		_ZN39_INTERNAL_8ea14ac1_4_k_cu_f5c10871_40654cuda3std6ranges3__45__cpo4swapE,@object
	.size		_ZN39_INTERNAL_8ea14ac1_4_k_cu_f5c10871_40654cuda3std6ranges3__45__cpo4swapE,(.L_10 - _ZN39_INTERNAL_8ea14ac1_4_k_cu_f5c10871_40654cuda3std6ranges3__45__cpo4swapE)
_ZN39_INTERNAL_8ea14ac1_4_k_cu_f5c10871_40654cuda3std6ranges3__45__cpo4swapE:
	.zero		1
.L_10:


//--------------------- .nv.constant0._ZN7cutlass13device_kernelINS_4conv6kernel13ConvUniversalINS1_16ConvProblemShapeILNS1_8OperatorE0ELi3EEENS1_10collective14CollectiveConvINS1_47MainloopSm100TmaUmmaWarpSpecializedImplicitGemmILS5_0ELi12ELi3ELi1ELi2EN4cute5tupleIJNSA_1CILi1EEESD_SD_EEEEENSB_IJNSC_ILi128EEESG_NSB_IJNSC_ILi64EEEEEEEEENS_12float_e4m3_tESK_NSA_8TiledMMAINSA_8MMA_AtomIJNSA_10MMA_TraitsINSA_19SM100_MMA_F8F6F4_SSEJSK_SK_fSG_SG_NSA_17integral_constantINSA_4UMMA5MajorELSR_0EEESS_NSP_INSQ_7ScaleInELST_0EEESU_EEEEEENSA_6LayoutISE_NSB_IJNSC_ILi0EEESY_SY_EEEEENSB_IJNSA_10UnderscoreES11_S11_EEEEENS7_6detail27Sm100ImplicitGemmTileTraitsINSA_20SM90_TMA_LOAD_IM2COLENSA_14ComposedLayoutINSA_7SwizzleILi2ELi4ELi3EEENSA_18smem_ptr_flag_bitsILi8EEENSX_INSB_IJNSC_ILi8EEESH_EEENSB_IJSH_SD_EEEEEEEvEENS15_INSA_13SM90_TMA_LOADES1G_vEEEENS_8epilogue10collective18CollectiveEpilogueINS1L_23Sm100TmaWarpSpecializedILi2ELi2ELi64ELb0ELb0EEEJSJ_NSB_IJNSX_ISG_SD_EENSX_ISH_SD_EEEEESK_NSB_IJNSB_IJllllEEESD_SY_EEESK_S1U_NS1L_6fusion15FusionCallbacksIS1P_NS1V_17LinearCombinationISK_fSK_fLNS_15FloatRoundStyleE2EEESJ_S1S_JEEENSA_5SM1004TMEM4LOAD26SM100_TMEM_LOAD_32dp32b64xES16_S1G_NSA_39AutoVectorizingCopyWithAssumedAlignmentILi128EEENSA_21SM90_TMA_STORE_IM2COLES1G_S26_S26_EEEvvEEEEvNT_6ParamsE --------------------------
	.section	.nv.constant0._ZN7cutlass13device_kernelINS_4conv6kernel13ConvUniversalINS1_16ConvProblemShapeILNS1_8OperatorE0ELi3EEENS1_10collective14CollectiveConvINS1_47MainloopSm100TmaUmmaWarpSpecializedImplicitGemmILS5_0ELi12ELi3ELi1ELi2EN4cute5tupleIJNSA_1CILi1EEESD_SD_EEEEENSB_IJNSC_ILi128EEESG_NSB_IJNSC_ILi64EEEEEEEEENS_12float_e4m3_tESK_NSA_8TiledMMAINSA_8MMA_AtomIJNSA_10MMA_TraitsINSA_19SM100_MMA_F8F6F4_SSEJSK_SK_fSG_SG_NSA_17integral_constantINSA_4UMMA5MajorELSR_0EEESS_NSP_INSQ_7ScaleInELST_0EEESU_EEEEEENSA_6LayoutISE_NSB_IJNSC_ILi0EEESY_SY_EEEEENSB_IJNSA_10UnderscoreES11_S11_EEEEENS7_6detail27Sm100ImplicitGemmTileTraitsINSA_20SM90_TMA_LOAD_IM2COLENSA_14ComposedLayoutINSA_7SwizzleILi2ELi4ELi3EEENSA_18smem_ptr_flag_bitsILi8EEENSX_INSB_IJNSC_ILi8EEESH_EEENSB_IJSH_SD_EEEEEEEvEENS15_INSA_13SM90_TMA_LOADES1G_vEEEENS_8epilogue10collective18CollectiveEpilogueINS1L_23Sm100TmaWarpSpecializedILi2ELi2ELi64ELb0ELb0EEEJSJ_NSB_IJNSX_ISG_SD_EENSX_ISH_SD_EEEEESK_NSB_IJNSB_IJllllEEESD_SY_EEESK_S1U_NS1L_6fusion15FusionCallbacksIS1P_NS1V_17LinearCombinationISK_fSK_fLNS_15FloatRoundStyleE2EEESJ_S1S_JEEENSA_5SM1004TMEM4LOAD26SM100_TMEM_LOAD_32dp32b64xES16_S1G_NSA_39AutoVectorizingCopyWithAssumedAlignmentILi128EEENSA_21SM90_TMA_STORE_IM2COLES1G_S26_S26_EEEvvEEEEvNT_6ParamsE,"a",@progbits
	.sectionflags	@""
	.align	4
.nv.constant0._ZN7cutlass13device_kernelINS_4conv6kernel13ConvUniversalINS1_16ConvProblemShapeILNS1_8OperatorE0ELi3EEENS1_10collective14CollectiveConvINS1_47MainloopSm100TmaUmmaWarpSpecializedImplicitGemmILS5_0ELi12ELi3ELi1ELi2EN4cute5tupleIJNSA_1CILi1EEESD_SD_EEEEENSB_IJNSC_ILi128EEESG_NSB_IJNSC_ILi64EEEEEEEEENS_12float_e4m3_tESK_NSA_8TiledMMAINSA_8MMA_AtomIJNSA_10MMA_TraitsINSA_19SM100_MMA_F8F6F4_SSEJSK_SK_fSG_SG_NSA_17integral_constantINSA_4UMMA5MajorELSR_0EEESS_NSP_INSQ_7ScaleInELST_0EEESU_EEEEEENSA_6LayoutISE_NSB_IJNSC_ILi0EEESY_SY_EEEEENSB_IJNSA_10UnderscoreES11_S11_EEEEENS7_6detail27Sm100ImplicitGemmTileTraitsINSA_20SM90_TMA_LOAD_IM2COLENSA_14ComposedLayoutINSA_7SwizzleILi2ELi4ELi3EEENSA_18smem_ptr_flag_bitsILi8EEENSX_INSB_IJNSC_ILi8EEESH_EEENSB_IJSH_SD_EEEEEEEvEENS15_INSA_13SM90_TMA_LOADES1G_vEEEENS_8epilogue10collective18CollectiveEpilogueINS1L_23Sm100TmaWarpSpecializedILi2ELi2ELi64ELb0ELb0EEEJSJ_NSB_IJNSX_ISG_SD_EENSX_ISH_SD_EEEEESK_NSB_IJNSB_IJllllEEESD_SY_EEESK_S1U_NS1L_6fusion15FusionCallbacksIS1P_NS1V_17LinearCombinationISK_fSK_fLNS_15FloatRoundStyleE2EEESJ_S1S_JEEENSA_5SM1004TMEM4LOAD26SM100_TMEM_LOAD_32dp32b64xES16_S1G_NSA_39AutoVectorizingCopyWithAssumedAlignmentILi128EEENSA_21SM90_TMA_STORE_IM2COLES1G_S26_S26_EEEvvEEEEvNT_6ParamsE:
	.zero		3200


//--------------------- SYMBOLS --------------------------

	.type		.nv.reservedSmem.offset0,@object
	.size		.nv.reservedSmem.offset0,0x4
	.type		.nv.reservedSmem.cap,@object
	.size		.nv.reservedSmem.cap,0x4
	.type		__assertfail,@function
